//
// Generated by NVIDIA NVVM Compiler
//
// Compiler Build ID: CL-36424714
// Cuda compilation tools, release 13.0, V13.0.88
// Based on NVVM 20.0.0
//

.version 9.0
.target sm_100
.address_size 64

	// .globl	_Z5countPKfiiiiPi
// _ZZ8knearestiiiiPKiS0_PKfiS0_S2_PjE9knearests has been demoted
// _ZZ8knearestiiiiPKiS0_PKfiS0_S2_PjE15knearests_dists has been demoted

.visible .entry _Z5countPKfiiiiPi(
	.param .u64 .ptr .align 1 _Z5countPKfiiiiPi_param_0,
	.param .u32 _Z5countPKfiiiiPi_param_1,
	.param .u32 _Z5countPKfiiiiPi_param_2,
	.param .u32 _Z5countPKfiiiiPi_param_3,
	.param .u32 _Z5countPKfiiiiPi_param_4,
	.param .u64 .ptr .align 1 _Z5countPKfiiiiPi_param_5
)
{
	.reg .pred 	%p<2>;
	.reg .b32 	%r<25>;
	.reg .b32 	%f<16>;
	.reg .b64 	%rd<9>;

	ld.param.u64 	%rd1, [_Z5countPKfiiiiPi_param_0];
	ld.param.u32 	%r5, [_Z5countPKfiiiiPi_param_1];
	ld.param.u32 	%r2, [_Z5countPKfiiiiPi_param_2];
	ld.param.u32 	%r3, [_Z5countPKfiiiiPi_param_3];
	ld.param.u32 	%r4, [_Z5countPKfiiiiPi_param_4];
	ld.param.u64 	%rd2, [_Z5countPKfiiiiPi_param_5];
	mov.u32 	%r6, %ntid.x;
	mov.u32 	%r7, %ctaid.x;
	mov.u32 	%r8, %tid.x;
	mad.lo.s32 	%r1, %r6, %r7, %r8;
	setp.ge.s32 	%p1, %r1, %r5;
	@%p1 bra 	$L__BB0_2;
	cvta.to.global.u64 	%rd3, %rd1;
	cvta.to.global.u64 	%rd4, %rd2;
	mul.lo.s32 	%r9, %r1, 3;
	mul.wide.s32 	%rd5, %r9, 4;
	add.s64 	%rd6, %rd3, %rd5;
	ld.global.f32 	%f1, [%rd6];
	ld.global.f32 	%f2, [%rd6+4];
	ld.global.f32 	%f3, [%rd6+8];
	cvt.rn.f32.s32 	%f4, %r2;
	mul.f32 	%f5, %f1, %f4;
	div.rn.f32 	%f6, %f5, 0f447A0000;
	cvt.rmi.f32.f32 	%f7, %f6;
	cvt.rzi.s32.f32 	%r10, %f7;
	cvt.rn.f32.s32 	%f8, %r3;
	mul.f32 	%f9, %f2, %f8;
	div.rn.f32 	%f10, %f9, 0f447A0000;
	cvt.rmi.f32.f32 	%f11, %f10;
	cvt.rzi.s32.f32 	%r11, %f11;
	cvt.rn.f32.s32 	%f12, %r4;
	mul.f32 	%f13, %f3, %f12;
	div.rn.f32 	%f14, %f13, 0f447A0000;
	cvt.rmi.f32.f32 	%f15, %f14;
	cvt.rzi.s32.f32 	%r12, %f15;
	add.s32 	%r13, %r2, -1;
	min.s32 	%r14, %r10, %r13;
	max.s32 	%r15, %r14, 0;
	add.s32 	%r16, %r3, -1;
	min.s32 	%r17, %r11, %r16;
	max.s32 	%r18, %r17, 0;
	add.s32 	%r19, %r4, -1;
	min.s32 	%r20, %r12, %r19;
	max.s32 	%r21, %r20, 0;
	mad.lo.s32 	%r22, %r21, %r3, %r18;
	mad.lo.s32 	%r23, %r22, %r2, %r15;
	mul.wide.s32 	%rd7, %r23, 4;
	add.s64 	%rd8, %rd4, %rd7;
	atom.global.add.u32 	%r24, [%rd8], 1;
$L__BB0_2:
	ret;

}
	// .globl	_Z7reserveiiiPKiPiS1_
.visible .entry _Z7reserveiiiPKiPiS1_(
	.param .u32 _Z7reserveiiiPKiPiS1__param_0,
	.param .u32 _Z7reserveiiiPKiPiS1__param_1,
	.param .u32 _Z7reserveiiiPKiPiS1__param_2,
	.param .u64 .ptr .align 1 _Z7reserveiiiPKiPiS1__param_3,
	.param .u64 .ptr .align 1 _Z7reserveiiiPKiPiS1__param_4,
	.param .u64 .ptr .align 1 _Z7reserveiiiPKiPiS1__param_5
)
{
	.reg .pred 	%p<3>;
	.reg .b32 	%r<13>;
	.reg .b64 	%rd<11>;

	ld.param.u32 	%r3, [_Z7reserveiiiPKiPiS1__param_0];
	ld.param.u32 	%r4, [_Z7reserveiiiPKiPiS1__param_1];
	ld.param.u32 	%r5, [_Z7reserveiiiPKiPiS1__param_2];
	ld.param.u64 	%rd1, [_Z7reserveiiiPKiPiS1__param_3];
	ld.param.u64 	%rd2, [_Z7reserveiiiPKiPiS1__param_4];
	ld.param.u64 	%rd3, [_Z7reserveiiiPKiPiS1__param_5];
	mov.u32 	%r6, %ntid.x;
	mov.u32 	%r7, %ctaid.x;
	mov.u32 	%r8, %tid.x;
	mad.lo.s32 	%r1, %r6, %r7, %r8;
	mul.lo.s32 	%r9, %r4, %r3;
	mul.lo.s32 	%r10, %r9, %r5;
	setp.ge.s32 	%p1, %r1, %r10;
	@%p1 bra 	$L__BB1_3;
	cvta.to.global.u64 	%rd4, %rd1;
	mul.wide.s32 	%rd5, %r1, 4;
	add.s64 	%rd6, %rd4, %rd5;
	ld.global.u32 	%r2, [%rd6];
	setp.lt.s32 	%p2, %r2, 1;
	@%p2 bra 	$L__BB1_3;
	cvta.to.global.u64 	%rd7, %rd2;
	atom.global.add.u32 	%r11, [%rd7], %r2;
	add.s32 	%r12, %r11, 1;
	cvta.to.global.u64 	%rd8, %rd3;
	add.s64 	%rd10, %rd8, %rd5;
	st.global.u32 	[%rd10], %r12;
$L__BB1_3:
	ret;

}
	// .globl	_Z5storePKfiiiiPKiPiiPf
.visible .entry _Z5storePKfiiiiPKiPiiPf(
	.param .u64 .ptr .align 1 _Z5storePKfiiiiPKiPiiPf_param_0,
	.param .u32 _Z5storePKfiiiiPKiPiiPf_param_1,
	.param .u32 _Z5storePKfiiiiPKiPiiPf_param_2,
	.param .u32 _Z5storePKfiiiiPKiPiiPf_param_3,
	.param .u32 _Z5storePKfiiiiPKiPiiPf_param_4,
	.param .u64 .ptr .align 1 _Z5storePKfiiiiPKiPiiPf_param_5,
	.param .u64 .ptr .align 1 _Z5storePKfiiiiPKiPiiPf_param_6,
	.param .u32 _Z5storePKfiiiiPKiPiiPf_param_7,
	.param .u64 .ptr .align 1 _Z5storePKfiiiiPKiPiiPf_param_8
)
{
	.reg .pred 	%p<2>;
	.reg .b32 	%r<28>;
	.reg .b32 	%f<16>;
	.reg .b64 	%rd<16>;

	ld.param.u64 	%rd1, [_Z5storePKfiiiiPKiPiiPf_param_0];
	ld.param.u32 	%r5, [_Z5storePKfiiiiPKiPiiPf_param_1];
	ld.param.u32 	%r2, [_Z5storePKfiiiiPKiPiiPf_param_2];
	ld.param.u32 	%r3, [_Z5storePKfiiiiPKiPiiPf_param_3];
	ld.param.u32 	%r4, [_Z5storePKfiiiiPKiPiiPf_param_4];
	ld.param.u64 	%rd2, [_Z5storePKfiiiiPKiPiiPf_param_5];
	ld.param.u64 	%rd3, [_Z5storePKfiiiiPKiPiiPf_param_6];
	ld.param.u64 	%rd4, [_Z5storePKfiiiiPKiPiiPf_param_8];
	mov.u32 	%r6, %ntid.x;
	mov.u32 	%r7, %ctaid.x;
	mov.u32 	%r8, %tid.x;
	mad.lo.s32 	%r1, %r6, %r7, %r8;
	setp.ge.s32 	%p1, %r1, %r5;
	@%p1 bra 	$L__BB2_2;
	cvta.to.global.u64 	%rd5, %rd1;
	cvta.to.global.u64 	%rd6, %rd2;
	cvta.to.global.u64 	%rd7, %rd3;
	cvta.to.global.u64 	%rd8, %rd4;
	mul.lo.s32 	%r9, %r1, 3;
	mul.wide.s32 	%rd9, %r9, 4;
	add.s64 	%rd10, %rd5, %rd9;
	ld.global.f32 	%f1, [%rd10];
	ld.global.f32 	%f2, [%rd10+4];
	ld.global.f32 	%f3, [%rd10+8];
	cvt.rn.f32.s32 	%f4, %r2;
	mul.f32 	%f5, %f1, %f4;
	div.rn.f32 	%f6, %f5, 0f447A0000;
	cvt.rmi.f32.f32 	%f7, %f6;
	cvt.rzi.s32.f32 	%r10, %f7;
	cvt.rn.f32.s32 	%f8, %r3;
	mul.f32 	%f9, %f2, %f8;
	div.rn.f32 	%f10, %f9, 0f447A0000;
	cvt.rmi.f32.f32 	%f11, %f10;
	cvt.rzi.s32.f32 	%r11, %f11;
	cvt.rn.f32.s32 	%f12, %r4;
	mul.f32 	%f13, %f3, %f12;
	div.rn.f32 	%f14, %f13, 0f447A0000;
	cvt.rmi.f32.f32 	%f15, %f14;
	cvt.rzi.s32.f32 	%r12, %f15;
	add.s32 	%r13, %r2, -1;
	min.s32 	%r14, %r10, %r13;
	max.s32 	%r15, %r14, 0;
	add.s32 	%r16, %r3, -1;
	min.s32 	%r17, %r11, %r16;
	max.s32 	%r18, %r17, 0;
	add.s32 	%r19, %r4, -1;
	min.s32 	%r20, %r12, %r19;
	max.s32 	%r21, %r20, 0;
	mad.lo.s32 	%r22, %r21, %r3, %r18;
	mad.lo.s32 	%r23, %r22, %r2, %r15;
	mul.wide.s32 	%rd11, %r23, 4;
	add.s64 	%rd12, %rd6, %rd11;
	ld.global.u32 	%r24, [%rd12];
	add.s64 	%rd13, %rd7, %rd11;
	atom.global.add.u32 	%r25, [%rd13], 1;
	add.s32 	%r26, %r25, %r24;
	mul.lo.s32 	%r27, %r26, 3;
	mul.wide.s32 	%rd14, %r27, 4;
	add.s64 	%rd15, %rd8, %rd14;
	st.global.f32 	[%rd15], %f1;
	st.global.f32 	[%rd15+4], %f2;
	st.global.f32 	[%rd15+8], %f3;
$L__BB2_2:
	ret;

}
	// .globl	_Z8knearestiiiiPKiS0_PKfiS0_S2_Pj
.visible .entry _Z8knearestiiiiPKiS0_PKfiS0_S2_Pj(
	.param .u32 _Z8knearestiiiiPKiS0_PKfiS0_S2_Pj_param_0,
	.param .u32 _Z8knearestiiiiPKiS0_PKfiS0_S2_Pj_param_1,
	.param .u32 _Z8knearestiiiiPKiS0_PKfiS0_S2_Pj_param_2,
	.param .u32 _Z8knearestiiiiPKiS0_PKfiS0_S2_Pj_param_3,
	.param .u64 .ptr .align 1 _Z8knearestiiiiPKiS0_PKfiS0_S2_Pj_param_4,
	.param .u64 .ptr .align 1 _Z8knearestiiiiPKiS0_PKfiS0_S2_Pj_param_5,
	.param .u64 .ptr .align 1 _Z8knearestiiiiPKiS0_PKfiS0_S2_Pj_param_6,
	.param .u32 _Z8knearestiiiiPKiS0_PKfiS0_S2_Pj_param_7,
	.param .u64 .ptr .align 1 _Z8knearestiiiiPKiS0_PKfiS0_S2_Pj_param_8,
	.param .u64 .ptr .align 1 _Z8knearestiiiiPKiS0_PKfiS0_S2_Pj_param_9,
	.param .u64 .ptr .align 1 _Z8knearestiiiiPKiS0_PKfiS0_S2_Pj_param_10
)
{
	.reg .pred 	%p<47>;
	.reg .b32 	%r<216>;
	.reg .b32 	%f<106>;
	.reg .b64 	%rd<63>;
	// demoted variable
	.shared .align 4 .b8 _ZZ8knearestiiiiPKiS0_PKfiS0_S2_PjE9knearests[9216];
	// demoted variable
	.shared .align 4 .b8 _ZZ8knearestiiiiPKiS0_PKfiS0_S2_PjE15knearests_dists[9216];
	ld.param.u32 	%r95, [_Z8knearestiiiiPKiS0_PKfiS0_S2_Pj_param_0];
	ld.param.u32 	%r96, [_Z8knearestiiiiPKiS0_PKfiS0_S2_Pj_param_1];
	ld.param.u32 	%r97, [_Z8knearestiiiiPKiS0_PKfiS0_S2_Pj_param_2];
	ld.param.u32 	%r98, [_Z8knearestiiiiPKiS0_PKfiS0_S2_Pj_param_3];
	ld.param.u64 	%rd6, [_Z8knearestiiiiPKiS0_PKfiS0_S2_Pj_param_4];
	ld.param.u64 	%rd7, [_Z8knearestiiiiPKiS0_PKfiS0_S2_Pj_param_5];
	ld.param.u64 	%rd11, [_Z8knearestiiiiPKiS0_PKfiS0_S2_Pj_param_6];
	ld.param.u32 	%r99, [_Z8knearestiiiiPKiS0_PKfiS0_S2_Pj_param_7];
	ld.param.u64 	%rd8, [_Z8knearestiiiiPKiS0_PKfiS0_S2_Pj_param_8];
	ld.param.u64 	%rd9, [_Z8knearestiiiiPKiS0_PKfiS0_S2_Pj_param_9];
	cvta.to.global.u64 	%rd1, %rd11;
	mov.u32 	%r1, %tid.x;
	mov.u32 	%r100, %ctaid.x;
	shl.b32 	%r101, %r100, 6;
	add.s32 	%r102, %r1, %r101;
	add.s32 	%r2, %r102, 1;
	setp.ge.s32 	%p1, %r2, %r98;
	@%p1 bra 	$L__BB3_14;
	mul.lo.s32 	%r104, %r2, 3;
	mul.wide.s32 	%rd12, %r104, 4;
	add.s64 	%rd13, %rd1, %rd12;
	ld.global.f32 	%f1, [%rd13];
	ld.global.f32 	%f2, [%rd13+4];
	ld.global.f32 	%f3, [%rd13+8];
	mul.lo.s32 	%r105, %r1, 144;
	mov.u32 	%r106, _ZZ8knearestiiiiPKiS0_PKfiS0_S2_PjE9knearests;
	add.s32 	%r3, %r106, %r105;
	mov.b32 	%r180, -1;
	st.shared.u32 	[%r3], %r180;
	mov.u32 	%r107, _ZZ8knearestiiiiPKiS0_PKfiS0_S2_PjE15knearests_dists;
	add.s32 	%r4, %r107, %r105;
	mov.b32 	%r108, 2139095039;
	st.shared.u32 	[%r4], %r108;
	st.shared.u32 	[%r3+4], %r180;
	st.shared.u32 	[%r4+4], %r108;
	st.shared.u32 	[%r3+8], %r180;
	st.shared.u32 	[%r4+8], %r108;
	st.shared.u32 	[%r3+12], %r180;
	st.shared.u32 	[%r4+12], %r108;
	st.shared.u32 	[%r3+16], %r180;
	st.shared.u32 	[%r4+16], %r108;
	st.shared.u32 	[%r3+20], %r180;
	st.shared.u32 	[%r4+20], %r108;
	st.shared.u32 	[%r3+24], %r180;
	st.shared.u32 	[%r4+24], %r108;
	st.shared.u32 	[%r3+28], %r180;
	st.shared.u32 	[%r4+28], %r108;
	st.shared.u32 	[%r3+32], %r180;
	st.shared.u32 	[%r4+32], %r108;
	st.shared.u32 	[%r3+36], %r180;
	st.shared.u32 	[%r4+36], %r108;
	st.shared.u32 	[%r3+40], %r180;
	st.shared.u32 	[%r4+40], %r108;
	st.shared.u32 	[%r3+44], %r180;
	st.shared.u32 	[%r4+44], %r108;
	st.shared.u32 	[%r3+48], %r180;
	st.shared.u32 	[%r4+48], %r108;
	st.shared.u32 	[%r3+52], %r180;
	st.shared.u32 	[%r4+52], %r108;
	st.shared.u32 	[%r3+56], %r180;
	st.shared.u32 	[%r4+56], %r108;
	st.shared.u32 	[%r3+60], %r180;
	st.shared.u32 	[%r4+60], %r108;
	st.shared.u32 	[%r3+64], %r180;
	st.shared.u32 	[%r4+64], %r108;
	st.shared.u32 	[%r3+68], %r180;
	st.shared.u32 	[%r4+68], %r108;
	st.shared.u32 	[%r3+72], %r180;
	st.shared.u32 	[%r4+72], %r108;
	st.shared.u32 	[%r3+76], %r180;
	st.shared.u32 	[%r4+76], %r108;
	st.shared.u32 	[%r3+80], %r180;
	st.shared.u32 	[%r4+80], %r108;
	st.shared.u32 	[%r3+84], %r180;
	st.shared.u32 	[%r4+84], %r108;
	st.shared.u32 	[%r3+88], %r180;
	st.shared.u32 	[%r4+88], %r108;
	st.shared.u32 	[%r3+92], %r180;
	st.shared.u32 	[%r4+92], %r108;
	st.shared.u32 	[%r3+96], %r180;
	st.shared.u32 	[%r4+96], %r108;
	st.shared.u32 	[%r3+100], %r180;
	st.shared.u32 	[%r4+100], %r108;
	st.shared.u32 	[%r3+104], %r180;
	st.shared.u32 	[%r4+104], %r108;
	st.shared.u32 	[%r3+108], %r180;
	st.shared.u32 	[%r4+108], %r108;
	st.shared.u32 	[%r3+112], %r180;
	st.shared.u32 	[%r4+112], %r108;
	st.shared.u32 	[%r3+116], %r180;
	st.shared.u32 	[%r4+116], %r108;
	st.shared.u32 	[%r3+120], %r180;
	st.shared.u32 	[%r4+120], %r108;
	st.shared.u32 	[%r3+124], %r180;
	st.shared.u32 	[%r4+124], %r108;
	st.shared.u32 	[%r3+128], %r180;
	st.shared.u32 	[%r4+128], %r108;
	st.shared.u32 	[%r3+132], %r180;
	st.shared.u32 	[%r4+132], %r108;
	st.shared.u32 	[%r3+136], %r180;
	st.shared.u32 	[%r4+136], %r108;
	st.shared.u32 	[%r3+140], %r180;
	st.shared.u32 	[%r4+140], %r108;
	setp.lt.s32 	%p2, %r99, 1;
	mov.u32 	%r181, %r180;
	mov.u32 	%r182, %r180;
	mov.u32 	%r183, %r180;
	mov.u32 	%r184, %r180;
	mov.u32 	%r185, %r180;
	mov.u32 	%r186, %r180;
	mov.u32 	%r187, %r180;
	mov.u32 	%r188, %r180;
	mov.u32 	%r189, %r180;
	mov.u32 	%r190, %r180;
	mov.u32 	%r191, %r180;
	mov.u32 	%r192, %r180;
	mov.u32 	%r193, %r180;
	mov.u32 	%r194, %r180;
	mov.u32 	%r195, %r180;
	mov.u32 	%r196, %r180;
	mov.u32 	%r197, %r180;
	mov.u32 	%r198, %r180;
	mov.u32 	%r199, %r180;
	mov.u32 	%r200, %r180;
	mov.u32 	%r201, %r180;
	mov.u32 	%r202, %r180;
	mov.u32 	%r203, %r180;
	mov.u32 	%r204, %r180;
	mov.u32 	%r205, %r180;
	mov.u32 	%r206, %r180;
	mov.u32 	%r207, %r180;
	mov.u32 	%r208, %r180;
	mov.u32 	%r209, %r180;
	mov.u32 	%r210, %r180;
	mov.u32 	%r211, %r180;
	mov.u32 	%r212, %r180;
	mov.u32 	%r213, %r180;
	mov.u32 	%r214, %r180;
	mov.u32 	%r215, %r180;
	@%p2 bra 	$L__BB3_13;
	add.s32 	%r110, %r96, -1;
	cvt.rn.f32.s32 	%f12, %r96;
	mul.f32 	%f13, %f2, %f12;
	div.rn.f32 	%f14, %f13, 0f447A0000;
	cvt.rmi.f32.f32 	%f15, %f14;
	cvt.rzi.s32.f32 	%r111, %f15;
	min.s32 	%r112, %r111, %r110;
	max.s32 	%r113, %r112, 0;
	add.s32 	%r114, %r95, -1;
	cvt.rn.f32.s32 	%f16, %r95;
	mul.f32 	%f17, %f1, %f16;
	div.rn.f32 	%f18, %f17, 0f447A0000;
	cvt.rmi.f32.f32 	%f19, %f18;
	cvt.rzi.s32.f32 	%r115, %f19;
	min.s32 	%r116, %r115, %r114;
	max.s32 	%r117, %r116, 0;
	add.s32 	%r118, %r97, -1;
	cvt.rn.f32.s32 	%f20, %r97;
	mul.f32 	%f21, %f3, %f20;
	div.rn.f32 	%f22, %f21, 0f447A0000;
	cvt.rmi.f32.f32 	%f23, %f22;
	cvt.rzi.s32.f32 	%r119, %f23;
	min.s32 	%r120, %r119, %r118;
	max.s32 	%r121, %r120, 0;
	mad.lo.s32 	%r122, %r121, %r96, %r113;
	mad.lo.s32 	%r5, %r122, %r95, %r117;
	mul.lo.s32 	%r123, %r96, %r95;
	mul.lo.s32 	%r6, %r123, %r97;
	cvta.to.global.u64 	%rd2, %rd9;
	cvta.to.global.u64 	%rd3, %rd8;
	cvta.to.global.u64 	%rd4, %rd6;
	cvta.to.global.u64 	%rd5, %rd7;
	mov.f32 	%f104, 0f7F7FFFFF;
	mov.b32 	%r173, 0;
	mov.u32 	%r178, %r173;
$L__BB3_3:
	mul.wide.u32 	%rd14, %r173, 4;
	add.s64 	%rd15, %rd2, %rd14;
	ld.global.f32 	%f24, [%rd15];
	setp.lt.f32 	%p3, %f104, %f24;
	@%p3 bra 	$L__BB3_12;
	add.s64 	%rd17, %rd3, %rd14;
	ld.global.u32 	%r124, [%rd17];
	add.s32 	%r9, %r124, %r5;
	setp.lt.s32 	%p4, %r9, 0;
	setp.ge.s32 	%p5, %r9, %r6;
	or.pred  	%p6, %p4, %p5;
	@%p6 bra 	$L__BB3_11;
	mul.wide.u32 	%rd18, %r9, 4;
	add.s64 	%rd19, %rd4, %rd18;
	ld.global.u32 	%r176, [%rd19];
	add.s64 	%rd20, %rd5, %rd18;
	ld.global.u32 	%r11, [%rd20];
	setp.lt.s32 	%p7, %r11, 1;
	@%p7 bra 	$L__BB3_11;
	mul.lo.s32 	%r175, %r176, 3;
	add.s32 	%r13, %r11, %r176;
$L__BB3_7:
	mul.wide.s32 	%rd21, %r175, 4;
	add.s64 	%rd22, %rd1, %rd21;
	ld.global.f32 	%f25, [%rd22];
	ld.global.f32 	%f26, [%rd22+4];
	ld.global.f32 	%f27, [%rd22+8];
	sub.f32 	%f28, %f25, %f1;
	sub.f32 	%f29, %f26, %f2;
	mul.f32 	%f30, %f29, %f29;
	fma.rn.f32 	%f31, %f28, %f28, %f30;
	sub.f32 	%f32, %f27, %f3;
	fma.rn.f32 	%f6, %f32, %f32, %f31;
	setp.geu.f32 	%p8, %f6, %f104;
	@%p8 bra 	$L__BB3_10;
	shl.b32 	%r126, %r178, 2;
	add.s32 	%r127, %r3, %r126;
	st.shared.u32 	[%r127], %r176;
	add.s32 	%r128, %r4, %r126;
	st.shared.f32 	[%r128], %f6;
	ld.shared.f32 	%f33, [%r4];
	setp.gt.f32 	%p9, %f33, 0fBF800000;
	selp.b32 	%r129, 0, %r178, %p9;
	max.f32 	%f34, %f33, 0fBF800000;
	ld.shared.f32 	%f35, [%r4+4];
	setp.gt.f32 	%p10, %f35, %f34;
	selp.b32 	%r130, 1, %r129, %p10;
	selp.f32 	%f36, %f35, %f34, %p10;
	ld.shared.f32 	%f37, [%r4+8];
	setp.gt.f32 	%p11, %f37, %f36;
	selp.b32 	%r131, 2, %r130, %p11;
	selp.f32 	%f38, %f37, %f36, %p11;
	ld.shared.f32 	%f39, [%r4+12];
	setp.gt.f32 	%p12, %f39, %f38;
	selp.b32 	%r132, 3, %r131, %p12;
	selp.f32 	%f40, %f39, %f38, %p12;
	ld.shared.f32 	%f41, [%r4+16];
	setp.gt.f32 	%p13, %f41, %f40;
	selp.b32 	%r133, 4, %r132, %p13;
	selp.f32 	%f42, %f41, %f40, %p13;
	ld.shared.f32 	%f43, [%r4+20];
	setp.gt.f32 	%p14, %f43, %f42;
	selp.b32 	%r134, 5, %r133, %p14;
	selp.f32 	%f44, %f43, %f42, %p14;
	ld.shared.f32 	%f45, [%r4+24];
	setp.gt.f32 	%p15, %f45, %f44;
	selp.b32 	%r135, 6, %r134, %p15;
	selp.f32 	%f46, %f45, %f44, %p15;
	ld.shared.f32 	%f47, [%r4+28];
	setp.gt.f32 	%p16, %f47, %f46;
	selp.b32 	%r136, 7, %r135, %p16;
	selp.f32 	%f48, %f47, %f46, %p16;
	ld.shared.f32 	%f49, [%r4+32];
	setp.gt.f32 	%p17, %f49, %f48;
	selp.b32 	%r137, 8, %r136, %p17;
	selp.f32 	%f50, %f49, %f48, %p17;
	ld.shared.f32 	%f51, [%r4+36];
	setp.gt.f32 	%p18, %f51, %f50;
	selp.b32 	%r138, 9, %r137, %p18;
	selp.f32 	%f52, %f51, %f50, %p18;
	ld.shared.f32 	%f53, [%r4+40];
	setp.gt.f32 	%p19, %f53, %f52;
	selp.b32 	%r139, 10, %r138, %p19;
	selp.f32 	%f54, %f53, %f52, %p19;
	ld.shared.f32 	%f55, [%r4+44];
	setp.gt.f32 	%p20, %f55, %f54;
	selp.b32 	%r140, 11, %r139, %p20;
	selp.f32 	%f56, %f55, %f54, %p20;
	ld.shared.f32 	%f57, [%r4+48];
	setp.gt.f32 	%p21, %f57, %f56;
	selp.b32 	%r141, 12, %r140, %p21;
	selp.f32 	%f58, %f57, %f56, %p21;
	ld.shared.f32 	%f59, [%r4+52];
	setp.gt.f32 	%p22, %f59, %f58;
	selp.b32 	%r142, 13, %r141, %p22;
	selp.f32 	%f60, %f59, %f58, %p22;
	ld.shared.f32 	%f61, [%r4+56];
	setp.gt.f32 	%p23, %f61, %f60;
	selp.b32 	%r143, 14, %r142, %p23;
	selp.f32 	%f62, %f61, %f60, %p23;
	ld.shared.f32 	%f63, [%r4+60];
	setp.gt.f32 	%p24, %f63, %f62;
	selp.b32 	%r144, 15, %r143, %p24;
	selp.f32 	%f64, %f63, %f62, %p24;
	ld.shared.f32 	%f65, [%r4+64];
	setp.gt.f32 	%p25, %f65, %f64;
	selp.b32 	%r145, 16, %r144, %p25;
	selp.f32 	%f66, %f65, %f64, %p25;
	ld.shared.f32 	%f67, [%r4+68];
	setp.gt.f32 	%p26, %f67, %f66;
	selp.b32 	%r146, 17, %r145, %p26;
	selp.f32 	%f68, %f67, %f66, %p26;
	ld.shared.f32 	%f69, [%r4+72];
	setp.gt.f32 	%p27, %f69, %f68;
	selp.b32 	%r147, 18, %r146, %p27;
	selp.f32 	%f70, %f69, %f68, %p27;
	ld.shared.f32 	%f71, [%r4+76];
	setp.gt.f32 	%p28, %f71, %f70;
	selp.b32 	%r148, 19, %r147, %p28;
	selp.f32 	%f72, %f71, %f70, %p28;
	ld.shared.f32 	%f73, [%r4+80];
	setp.gt.f32 	%p29, %f73, %f72;
	selp.b32 	%r149, 20, %r148, %p29;
	selp.f32 	%f74, %f73, %f72, %p29;
	ld.shared.f32 	%f75, [%r4+84];
	setp.gt.f32 	%p30, %f75, %f74;
	selp.b32 	%r150, 21, %r149, %p30;
	selp.f32 	%f76, %f75, %f74, %p30;
	ld.shared.f32 	%f77, [%r4+88];
	setp.gt.f32 	%p31, %f77, %f76;
	selp.b32 	%r151, 22, %r150, %p31;
	selp.f32 	%f78, %f77, %f76, %p31;
	ld.shared.f32 	%f79, [%r4+92];
	setp.gt.f32 	%p32, %f79, %f78;
	selp.b32 	%r152, 23, %r151, %p32;
	selp.f32 	%f80, %f79, %f78, %p32;
	ld.shared.f32 	%f81, [%r4+96];
	setp.gt.f32 	%p33, %f81, %f80;
	selp.b32 	%r153, 24, %r152, %p33;
	selp.f32 	%f82, %f81, %f80, %p33;
	ld.shared.f32 	%f83, [%r4+100];
	setp.gt.f32 	%p34, %f83, %f82;
	selp.b32 	%r154, 25, %r153, %p34;
	selp.f32 	%f84, %f83, %f82, %p34;
	ld.shared.f32 	%f85, [%r4+104];
	setp.gt.f32 	%p35, %f85, %f84;
	selp.b32 	%r155, 26, %r154, %p35;
	selp.f32 	%f86, %f85, %f84, %p35;
	ld.shared.f32 	%f87, [%r4+108];
	setp.gt.f32 	%p36, %f87, %f86;
	selp.b32 	%r156, 27, %r155, %p36;
	selp.f32 	%f88, %f87, %f86, %p36;
	ld.shared.f32 	%f89, [%r4+112];
	setp.gt.f32 	%p37, %f89, %f88;
	selp.b32 	%r157, 28, %r156, %p37;
	selp.f32 	%f90, %f89, %f88, %p37;
	ld.shared.f32 	%f91, [%r4+116];
	setp.gt.f32 	%p38, %f91, %f90;
	selp.b32 	%r158, 29, %r157, %p38;
	selp.f32 	%f92, %f91, %f90, %p38;
	ld.shared.f32 	%f93, [%r4+120];
	setp.gt.f32 	%p39, %f93, %f92;
	selp.b32 	%r159, 30, %r158, %p39;
	selp.f32 	%f94, %f93, %f92, %p39;
	ld.shared.f32 	%f95, [%r4+124];
	setp.gt.f32 	%p40, %f95, %f94;
	selp.b32 	%r160, 31, %r159, %p40;
	selp.f32 	%f96, %f95, %f94, %p40;
	ld.shared.f32 	%f97, [%r4+128];
	setp.gt.f32 	%p41, %f97, %f96;
	selp.b32 	%r161, 32, %r160, %p41;
	selp.f32 	%f98, %f97, %f96, %p41;
	ld.shared.f32 	%f99, [%r4+132];
	setp.gt.f32 	%p42, %f99, %f98;
	selp.b32 	%r162, 33, %r161, %p42;
	selp.f32 	%f100, %f99, %f98, %p42;
	ld.shared.f32 	%f101, [%r4+136];
	setp.gt.f32 	%p43, %f101, %f100;
	selp.b32 	%r178, 34, %r162, %p43;
	selp.f32 	%f104, %f101, %f100, %p43;
	ld.shared.f32 	%f8, [%r4+140];
	setp.leu.f32 	%p44, %f8, %f104;
	@%p44 bra 	$L__BB3_10;
	mov.b32 	%r178, 35;
	mov.f32 	%f104, %f8;
$L__BB3_10:
	add.s32 	%r176, %r176, 1;
	add.s32 	%r175, %r175, 3;
	setp.lt.s32 	%p45, %r176, %r13;
	@%p45 bra 	$L__BB3_7;
$L__BB3_11:
	add.s32 	%r173, %r173, 1;
	setp.ne.s32 	%p46, %r173, %r99;
	@%p46 bra 	$L__BB3_3;
$L__BB3_12:
	mad.lo.s32 	%r166, %r1, 144, %r106;
	ld.shared.u32 	%r215, [%r166];
	ld.shared.u32 	%r214, [%r166+4];
	ld.shared.u32 	%r213, [%r166+8];
	ld.shared.u32 	%r212, [%r166+12];
	ld.shared.u32 	%r211, [%r166+16];
	ld.shared.u32 	%r210, [%r166+20];
	ld.shared.u32 	%r209, [%r166+24];
	ld.shared.u32 	%r208, [%r166+28];
	ld.shared.u32 	%r207, [%r166+32];
	ld.shared.u32 	%r206, [%r166+36];
	ld.shared.u32 	%r205, [%r166+40];
	ld.shared.u32 	%r204, [%r166+44];
	ld.shared.u32 	%r203, [%r166+48];
	ld.shared.u32 	%r202, [%r166+52];
	ld.shared.u32 	%r201, [%r166+56];
	ld.shared.u32 	%r200, [%r166+60];
	ld.shared.u32 	%r199, [%r166+64];
	ld.shared.u32 	%r198, [%r166+68];
	ld.shared.u32 	%r197, [%r166+72];
	ld.shared.u32 	%r196, [%r166+76];
	ld.shared.u32 	%r195, [%r166+80];
	ld.shared.u32 	%r194, [%r166+84];
	ld.shared.u32 	%r193, [%r166+88];
	ld.shared.u32 	%r192, [%r166+92];
	ld.shared.u32 	%r191, [%r166+96];
	ld.shared.u32 	%r190, [%r166+100];
	ld.shared.u32 	%r189, [%r166+104];
	ld.shared.u32 	%r188, [%r166+108];
	ld.shared.u32 	%r187, [%r166+112];
	ld.shared.u32 	%r186, [%r166+116];
	ld.shared.u32 	%r185, [%r166+120];
	ld.shared.u32 	%r184, [%r166+124];
	ld.shared.u32 	%r183, [%r166+128];
	ld.shared.u32 	%r182, [%r166+132];
	ld.shared.u32 	%r181, [%r166+136];
	ld.shared.u32 	%r180, [%r166+140];
$L__BB3_13:
	ld.param.u64 	%rd62, [_Z8knearestiiiiPKiS0_PKfiS0_S2_Pj_param_10];
	ld.param.u32 	%r172, [_Z8knearestiiiiPKiS0_PKfiS0_S2_Pj_param_3];
	mov.u32 	%r167, %tid.x;
	mov.u32 	%r168, %ctaid.x;
	shl.b32 	%r169, %r168, 6;
	add.s32 	%r170, %r167, %r169;
	add.s32 	%r171, %r170, 1;
	cvta.to.global.u64 	%rd23, %rd62;
	mul.wide.s32 	%rd24, %r171, 4;
	add.s64 	%rd25, %rd23, %rd24;
	st.global.u32 	[%rd25], %r215;
	mul.wide.s32 	%rd26, %r172, 4;
	add.s64 	%rd27, %rd25, %rd26;
	st.global.u32 	[%rd27], %r214;
	add.s64 	%rd28, %rd27, %rd26;
	st.global.u32 	[%rd28], %r213;
	add.s64 	%rd29, %rd28, %rd26;
	st.global.u32 	[%rd29], %r212;
	add.s64 	%rd30, %rd29, %rd26;
	st.global.u32 	[%rd30], %r211;
	add.s64 	%rd31, %rd30, %rd26;
	st.global.u32 	[%rd31], %r210;
	add.s64 	%rd32, %rd31, %rd26;
	st.global.u32 	[%rd32], %r209;
	add.s64 	%rd33, %rd32, %rd26;
	st.global.u32 	[%rd33], %r208;
	add.s64 	%rd34, %rd33, %rd26;
	st.global.u32 	[%rd34], %r207;
	add.s64 	%rd35, %rd34, %rd26;
	st.global.u32 	[%rd35], %r206;
	add.s64 	%rd36, %rd35, %rd26;
	st.global.u32 	[%rd36], %r205;
	add.s64 	%rd37, %rd36, %rd26;
	st.global.u32 	[%rd37], %r204;
	add.s64 	%rd38, %rd37, %rd26;
	st.global.u32 	[%rd38], %r203;
	add.s64 	%rd39, %rd38, %rd26;
	st.global.u32 	[%rd39], %r202;
	add.s64 	%rd40, %rd39, %rd26;
	st.global.u32 	[%rd40], %r201;
	add.s64 	%rd41, %rd40, %rd26;
	st.global.u32 	[%rd41], %r200;
	add.s64 	%rd42, %rd41, %rd26;
	st.global.u32 	[%rd42], %r199;
	add.s64 	%rd43, %rd42, %rd26;
	st.global.u32 	[%rd43], %r198;
	add.s64 	%rd44, %rd43, %rd26;
	st.global.u32 	[%rd44], %r197;
	add.s64 	%rd45, %rd44, %rd26;
	st.global.u32 	[%rd45], %r196;
	add.s64 	%rd46, %rd45, %rd26;
	st.global.u32 	[%rd46], %r195;
	add.s64 	%rd47, %rd46, %rd26;
	st.global.u32 	[%rd47], %r194;
	add.s64 	%rd48, %rd47, %rd26;
	st.global.u32 	[%rd48], %r193;
	add.s64 	%rd49, %rd48, %rd26;
	st.global.u32 	[%rd49], %r192;
	add.s64 	%rd50, %rd49, %rd26;
	st.global.u32 	[%rd50], %r191;
	add.s64 	%rd51, %rd50, %rd26;
	st.global.u32 	[%rd51], %r190;
	add.s64 	%rd52, %rd51, %rd26;
	st.global.u32 	[%rd52], %r189;
	add.s64 	%rd53, %rd52, %rd26;
	st.global.u32 	[%rd53], %r188;
	add.s64 	%rd54, %rd53, %rd26;
	st.global.u32 	[%rd54], %r187;
	add.s64 	%rd55, %rd54, %rd26;
	st.global.u32 	[%rd55], %r186;
	add.s64 	%rd56, %rd55, %rd26;
	st.global.u32 	[%rd56], %r185;
	add.s64 	%rd57, %rd56, %rd26;
	st.global.u32 	[%rd57], %r184;
	add.s64 	%rd58, %rd57, %rd26;
	st.global.u32 	[%rd58], %r183;
	add.s64 	%rd59, %rd58, %rd26;
	st.global.u32 	[%rd59], %r182;
	add.s64 	%rd60, %rd59, %rd26;
	st.global.u32 	[%rd60], %r181;
	add.s64 	%rd61, %rd60, %rd26;
	st.global.u32 	[%rd61], %r180;
$L__BB3_14:
	ret;

}


// ===== COMPILED SASS (sm_100) =====

	.target	sm_100

	.elftype	@"ET_EXEC"


//--------------------- .note.nv.tkinfo           --------------------------
	.section	.note.nv.tkinfo,"",@"SHT_NOTE"
	.sectionflags	@"SHF_NOTE_NV_TKINFO"
	.tkinfo
        /*0018*/ 	.word	0x00000002
        /*0030*/ 	.string	""
        /*0030*/ 	.string	"ptxas"
        /*0030*/ 	.string	"Cuda compilation tools, release 13.0, V13.0.88"
        /*0030*/ 	.string	"Build cuda_13.0.r13.0/compiler.36424714_0"
        /*0030*/ 	.string	"-arch sm_100 -m 64 "



//--------------------- .note.nv.cuinfo           --------------------------
	.section	.note.nv.cuinfo,"",@"SHT_NOTE"
	.sectionflags	@"SHF_NOTE_NV_CUINFO"
        /*0018*/ 	.short	0x0002
        /*001a*/ 	.short	0x0064
        /*001c*/ 	.short	0x0082
	.zero		2


//--------------------- .nv.info                  --------------------------
	.section	.nv.info,"",@"SHT_CUDA_INFO"
	.align	4


	//----- nvinfo : EIATTR_REGCOUNT
	.align		4
        /*0000*/ 	.byte	0x04, 0x2f
        /*0002*/ 	.short	(.L_1 - .L_0)
	.align		4
.L_0:
        /*0004*/ 	.word	index@(_Z5countPKfiiiiPi)
        /*0008*/ 	.word	0x00000013


	//----- nvinfo : EIATTR_FRAME_SIZE
	.align		4
.L_1:
        /*000c*/ 	.byte	0x04, 0x11
        /*000e*/ 	.short	(.L_3 - .L_2)
	.align		4
.L_2:
        /*0010*/ 	.word	index@($__internal_2_$__cuda_sm3x_div_rn_noftz_f32_slowpath)
        /*0014*/ 	.word	0x00000000


	//----- nvinfo : EIATTR_FRAME_SIZE
	.align		4
.L_3:
        /*0018*/ 	.byte	0x04, 0x11
        /*001a*/ 	.short	(.L_5 - .L_4)
	.align		4
.L_4:
        /*001c*/ 	.word	index@(_Z5countPKfiiiiPi)
        /*0020*/ 	.word	0x00000000


	//----- nvinfo : EIATTR_REGCOUNT
	.align		4
.L_5:
        /*0024*/ 	.byte	0x04, 0x2f
        /*0026*/ 	.short	(.L_7 - .L_6)
	.align		4
.L_6:
        /*0028*/ 	.word	index@(_Z7reserveiiiPKiPiS1_)
        /*002c*/ 	.word	0x00000010


	//----- nvinfo : EIATTR_FRAME_SIZE
	.align		4
.L_7:
        /*0030*/ 	.byte	0x04, 0x11
        /*0032*/ 	.short	(.L_9 - .L_8)
	.align		4
.L_8:
        /*0034*/ 	.word	index@(_Z7reserveiiiPKiPiS1_)
        /*0038*/ 	.word	0x00000000


	//----- nvinfo : EIATTR_REGCOUNT
	.align		4
.L_9:
        /*003c*/ 	.byte	0x04, 0x2f
        /*003e*/ 	.short	(.L_11 - .L_10)
	.align		4
.L_10:
        /*0040*/ 	.word	index@(_Z5storePKfiiiiPKiPiiPf)
        /*0044*/ 	.word	0x00000014


	//----- nvinfo : EIATTR_FRAME_SIZE
	.align		4
.L_11:
        /*0048*/ 	.byte	0x04, 0x11
        /*004a*/ 	.short	(.L_13 - .L_12)
	.align		4
.L_12:
        /*004c*/ 	.word	index@($__internal_1_$__cuda_sm3x_div_rn_noftz_f32_slowpath)
        /*0050*/ 	.word	0x00000000


	//----- nvinfo : EIATTR_FRAME_SIZE
	.align		4
.L_13:
        /*0054*/ 	.byte	0x04, 0x11
        /*0056*/ 	.short	(.L_15 - .L_14)
	.align		4
.L_14:
        /*0058*/ 	.word	index@(_Z5storePKfiiiiPKiPiiPf)
        /*005c*/ 	.word	0x00000000


	//----- nvinfo : EIATTR_REGCOUNT
	.align		4
.L_15:
        /*0060*/ 	.byte	0x04, 0x2f
        /*0062*/ 	.short	(.L_17 - .L_16)
	.align		4
.L_16:
        /*0064*/ 	.word	index@(_Z8knearestiiiiPKiS0_PKfiS0_S2_Pj)
        /*0068*/ 	.word	0x00000030


	//----- nvinfo : EIATTR_FRAME_SIZE
	.align		4
.L_17:
        /*006c*/ 	.byte	0x04, 0x11
        /*006e*/ 	.short	(.L_19 - .L_18)
	.align		4
.L_18:
        /*0070*/ 	.word	index@($__internal_0_$__cuda_sm3x_div_rn_noftz_f32_slowpath)
        /*0074*/ 	.word	0x00000000


	//----- nvinfo : EIATTR_FRAME_SIZE
	.align		4
.L_19:
        /*0078*/ 	.byte	0x04, 0x11
        /*007a*/ 	.short	(.L_21 - .L_20)
	.align		4
.L_20:
        /*007c*/ 	.word	index@(_Z8knearestiiiiPKiS0_PKfiS0_S2_Pj)
        /*0080*/ 	.word	0x00000000


	//----- nvinfo : EIATTR_MIN_STACK_SIZE
	.align		4
.L_21:
        /*0084*/ 	.byte	0x04, 0x12
        /*0086*/ 	.short	(.L_23 - .L_22)
	.align		4
.L_22:
        /*0088*/ 	.word	index@(_Z8knearestiiiiPKiS0_PKfiS0_S2_Pj)
        /*008c*/ 	.word	0x00000000


	//----- nvinfo : EIATTR_MIN_STACK_SIZE
	.align		4
.L_23:
        /*0090*/ 	.byte	0x04, 0x12
        /*0092*/ 	.short	(.L_25 - .L_24)
	.align		4
.L_24:
        /*0094*/ 	.word	index@(_Z5storePKfiiiiPKiPiiPf)
        /*0098*/ 	.word	0x00000000


	//----- nvinfo : EIATTR_MIN_STACK_SIZE
	.align		4
.L_25:
        /*009c*/ 	.byte	0x04, 0x12
        /*009e*/ 	.short	(.L_27 - .L_26)
	.align		4
.L_26:
        /*00a0*/ 	.word	index@(_Z7reserveiiiPKiPiS1_)
        /*00a4*/ 	.word	0x00000000


	//----- nvinfo : EIATTR_MIN_STACK_SIZE
	.align		4
.L_27:
        /*00a8*/ 	.byte	0x04, 0x12
        /*00aa*/ 	.short	(.L_29 - .L_28)
	.align		4
.L_28:
        /*00ac*/ 	.word	index@(_Z5countPKfiiiiPi)
        /*00b0*/ 	.word	0x00000000
.L_29:


//--------------------- .nv.compat                --------------------------
	.section	.nv.compat,"",@"SHT_CUDA_COMPAT_INFO"
	.align	4
        /*0000*/ 	.byte	0x02, 0x09, 0x00, 0x00, 0x02, 0x02, 0x01, 0x00, 0x02, 0x05, 0x05, 0x00, 0x03, 0x07, 0x01, 0x01
        /*0010*/ 	.byte	0x02, 0x03, 0x00, 0x00, 0x02, 0x06, 0x01, 0x00, 0x04, 0x0b, 0x08, 0x00, 0x01, 0x00, 0x00, 0x00
        /*0020*/ 	.byte	0x00, 0x00, 0x00, 0x00


//--------------------- .nv.info._Z8knearestiiiiPKiS0_PKfiS0_S2_Pj --------------------------
	.section	.nv.info._Z8knearestiiiiPKiS0_PKfiS0_S2_Pj,"",@"SHT_CUDA_INFO"
	.sectionflags	@""
	.align	4


	//----- nvinfo : EIATTR_CUDA_API_VERSION
	.align		4
        /*0000*/ 	.byte	0x04, 0x37
        /*0002*/ 	.short	(.L_31 - .L_30)
.L_30:
        /*0004*/ 	.word	0x00000082


	//----- nvinfo : EIATTR_KPARAM_INFO
	.align		4
.L_31:
        /*0008*/ 	.byte	0x04, 0x17
        /*000a*/ 	.short	(.L_33 - .L_32)
.L_32:
        /*000c*/ 	.word	0x00000000
        /*0010*/ 	.short	0x000a
        /*0012*/ 	.short	0x0040
        /*0014*/ 	.byte	0x00, 0xf5, 0x21, 0x00


	//----- nvinfo : EIATTR_KPARAM_INFO
	.align		4
.L_33:
        /*0018*/ 	.byte	0x04, 0x17
        /*001a*/ 	.short	(.L_35 - .L_34)
.L_34:
        /*001c*/ 	.word	0x00000000
        /*0020*/ 	.short	0x0009
        /*0022*/ 	.short	0x0038
        /*0024*/ 	.byte	0x00, 0xf5, 0x21, 0x00


	//----- nvinfo : EIATTR_KPARAM_INFO
	.align		4
.L_35:
        /*0028*/ 	.byte	0x04, 0x17
        /*002a*/ 	.short	(.L_37 - .L_36)
.L_36:
        /*002c*/ 	.word	0x00000000
        /*0030*/ 	.short	0x0008
        /*0032*/ 	.short	0x0030
        /*0034*/ 	.byte	0x00, 0xf5, 0x21, 0x00


	//----- nvinfo : EIATTR_KPARAM_INFO
	.align		4
.L_37:
        /*0038*/ 	.byte	0x04, 0x17
        /*003a*/ 	.short	(.L_39 - .L_38)
.L_38:
        /*003c*/ 	.word	0x00000000
        /*0040*/ 	.short	0x0007
        /*0042*/ 	.short	0x0028
        /*0044*/ 	.byte	0x00, 0xf0, 0x11, 0x00


	//----- nvinfo : EIATTR_KPARAM_INFO
	.align		4
.L_39:
        /*0048*/ 	.byte	0x04, 0x17
        /*004a*/ 	.short	(.L_41 - .L_40)
.L_40:
        /*004c*/ 	.word	0x00000000
        /*0050*/ 	.short	0x0006
        /*0052*/ 	.short	0x0020
        /*0054*/ 	.byte	0x00, 0xf5, 0x21, 0x00


	//----- nvinfo : EIATTR_KPARAM_INFO
	.align		4
.L_41:
        /*0058*/ 	.byte	0x04, 0x17
        /*005a*/ 	.short	(.L_43 - .L_42)
.L_42:
        /*005c*/ 	.word	0x00000000
        /*0060*/ 	.short	0x0005
        /*0062*/ 	.short	0x0018
        /*0064*/ 	.byte	0x00, 0xf5, 0x21, 0x00


	//----- nvinfo : EIATTR_KPARAM_INFO
	.align		4
.L_43:
        /*0068*/ 	.byte	0x04, 0x17
        /*006a*/ 	.short	(.L_45 - .L_44)
.L_44:
        /*006c*/ 	.word	0x00000000
        /*0070*/ 	.short	0x0004
        /*0072*/ 	.short	0x0010
        /*0074*/ 	.byte	0x00, 0xf5, 0x21, 0x00


	//----- nvinfo : EIATTR_KPARAM_INFO
	.align		4
.L_45:
        /*0078*/ 	.byte	0x04, 0x17
        /*007a*/ 	.short	(.L_47 - .L_46)
.L_46:
        /*007c*/ 	.word	0x00000000
        /*0080*/ 	.short	0x0003
        /*0082*/ 	.short	0x000c
        /*0084*/ 	.byte	0x00, 0xf0, 0x11, 0x00


	//----- nvinfo : EIATTR_KPARAM_INFO
	.align		4
.L_47:
        /*0088*/ 	.byte	0x04, 0x17
        /*008a*/ 	.short	(.L_49 - .L_48)
.L_48:
        /*008c*/ 	.word	0x00000000
        /*0090*/ 	.short	0x0002
        /*0092*/ 	.short	0x0008
        /*0094*/ 	.byte	0x00, 0xf0, 0x11, 0x00


	//----- nvinfo : EIATTR_KPARAM_INFO
	.align		4
.L_49:
        /*0098*/ 	.byte	0x04, 0x17
        /*009a*/ 	.short	(.L_51 - .L_50)
.L_50:
        /*009c*/ 	.word	0x00000000
        /*00a0*/ 	.short	0x0001
        /*00a2*/ 	.short	0x0004
        /*00a4*/ 	.byte	0x00, 0xf0, 0x11, 0x00


	//----- nvinfo : EIATTR_KPARAM_INFO
	.align		4
.L_51:
        /*00a8*/ 	.byte	0x04, 0x17
        /*00aa*/ 	.short	(.L_53 - .L_52)
.L_52:
        /*00ac*/ 	.word	0x00000000
        /*00b0*/ 	.short	0x0000
        /*00b2*/ 	.short	0x0000
        /*00b4*/ 	.byte	0x00, 0xf0, 0x11, 0x00


	//----- nvinfo : EIATTR_SPARSE_MMA_MASK
	.align		4
.L_53:
        /*00b8*/ 	.byte	0x03, 0x50
        /*00ba*/ 	.short	0x0000


	//----- nvinfo : EIATTR_MAXREG_COUNT
	.align		4
        /*00bc*/ 	.byte	0x03, 0x1b
        /*00be*/ 	.short	0x00ff


	//----- nvinfo : EIATTR_MERCURY_ISA_VERSION
	.align		4
        /*00c0*/ 	.byte	0x03, 0x5f
        /*00c2*/ 	.short	0x0101


	//----- nvinfo : EIATTR_VRC_CTA_INIT_COUNT
	.align		4
        /*00c4*/ 	.byte	0x02, 0x4a
	.zero		1
	.zero		1


	//----- nvinfo : EIATTR_EXIT_INSTR_OFFSETS
	.align		4
        /*00c8*/ 	.byte	0x04, 0x1c
        /*00ca*/ 	.short	(.L_55 - .L_54)


	//   ....[0]....
.L_54:
        /*00cc*/ 	.word	0x00000070


	//   ....[1]....
        /*00d0*/ 	.word	0x00001cd0


	//----- nvinfo : EIATTR_CRS_STACK_SIZE
	.align		4
.L_55:
        /*00d4*/ 	.byte	0x04, 0x1e
        /*00d6*/ 	.short	(.L_57 - .L_56)
.L_56:
        /*00d8*/ 	.word	0x00000000


	//----- nvinfo : EIATTR_CBANK_PARAM_SIZE
	.align		4
.L_57:
        /*00dc*/ 	.byte	0x03, 0x19
        /*00de*/ 	.short	0x0048


	//----- nvinfo : EIATTR_PARAM_CBANK
	.align		4
        /*00e0*/ 	.byte	0x04, 0x0a
        /*00e2*/ 	.short	(.L_59 - .L_58)
	.align		4
.L_58:
        /*00e4*/ 	.word	index@(.nv.constant0._Z8knearestiiiiPKiS0_PKfiS0_S2_Pj)
        /*00e8*/ 	.short	0x0380
        /*00ea*/ 	.short	0x0048


	//----- nvinfo : EIATTR_SW_WAR
	.align		4
.L_59:
        /*00ec*/ 	.byte	0x04, 0x36
        /*00ee*/ 	.short	(.L_61 - .L_60)
.L_60:
        /*00f0*/ 	.word	0x00000008
.L_61:


//--------------------- .nv.info._Z5storePKfiiiiPKiPiiPf --------------------------
	.section	.nv.info._Z5storePKfiiiiPKiPiiPf,"",@"SHT_CUDA_INFO"
	.sectionflags	@""
	.align	4


	//----- nvinfo : EIATTR_CUDA_API_VERSION
	.align		4
        /*0000*/ 	.byte	0x04, 0x37
        /*0002*/ 	.short	(.L_63 - .L_62)
.L_62:
        /*0004*/ 	.word	0x00000082


	//----- nvinfo : EIATTR_KPARAM_INFO
	.align		4
.L_63:
        /*0008*/ 	.byte	0x04, 0x17
        /*000a*/ 	.short	(.L_65 - .L_64)
.L_64:
        /*000c*/ 	.word	0x00000000
        /*0010*/ 	.short	0x0008
        /*0012*/ 	.short	0x0030
        /*0014*/ 	.byte	0x00, 0xf5, 0x21, 0x00


	//----- nvinfo : EIATTR_KPARAM_INFO
	.align		4
.L_65:
        /*0018*/ 	.byte	0x04, 0x17
        /*001a*/ 	.short	(.L_67 - .L_66)
.L_66:
        /*001c*/ 	.word	0x00000000
        /*0020*/ 	.short	0x0007
        /*0022*/ 	.short	0x0028
        /*0024*/ 	.byte	0x00, 0xf0, 0x11, 0x00


	//----- nvinfo : EIATTR_KPARAM_INFO
	.align		4
.L_67:
        /*0028*/ 	.byte	0x04, 0x17
        /*002a*/ 	.short	(.L_69 - .L_68)
.L_68:
        /*002c*/ 	.word	0x00000000
        /*0030*/ 	.short	0x0006
        /*0032*/ 	.short	0x0020
        /*0034*/ 	.byte	0x00, 0xf5, 0x21, 0x00


	//----- nvinfo : EIATTR_KPARAM_INFO
	.align		4
.L_69:
        /*0038*/ 	.byte	0x04, 0x17
        /*003a*/ 	.short	(.L_71 - .L_70)
.L_70:
        /*003c*/ 	.word	0x00000000
        /*0040*/ 	.short	0x0005
        /*0042*/ 	.short	0x0018
        /*0044*/ 	.byte	0x00, 0xf5, 0x21, 0x00


	//----- nvinfo : EIATTR_KPARAM_INFO
	.align		4
.L_71:
        /*0048*/ 	.byte	0x04, 0x17
        /*004a*/ 	.short	(.L_73 - .L_72)
.L_72:
        /*004c*/ 	.word	0x00000000
        /*0050*/ 	.short	0x0004
        /*0052*/ 	.short	0x0014
        /*0054*/ 	.byte	0x00, 0xf0, 0x11, 0x00


	//----- nvinfo : EIATTR_KPARAM_INFO
	.align		4
.L_73:
        /*0058*/ 	.byte	0x04, 0x17
        /*005a*/ 	.short	(.L_75 - .L_74)
.L_74:
        /*005c*/ 	.word	0x00000000
        /*0060*/ 	.short	0x0003
        /*0062*/ 	.short	0x0010
        /*0064*/ 	.byte	0x00, 0xf0, 0x11, 0x00


	//----- nvinfo : EIATTR_KPARAM_INFO
	.align		4
.L_75:
        /*0068*/ 	.byte	0x04, 0x17
        /*006a*/ 	.short	(.L_77 - .L_76)
.L_76:
        /*006c*/ 	.word	0x00000000
        /*0070*/ 	.short	0x0002
        /*0072*/ 	.short	0x000c
        /*0074*/ 	.byte	0x00, 0xf0, 0x11, 0x00


	//----- nvinfo : EIATTR_KPARAM_INFO
	.align		4
.L_77:
        /*0078*/ 	.byte	0x04, 0x17
        /*007a*/ 	.short	(.L_79 - .L_78)
.L_78:
        /*007c*/ 	.word	0x00000000
        /*0080*/ 	.short	0x0001
        /*0082*/ 	.short	0x0008
        /*0084*/ 	.byte	0x00, 0xf0, 0x11, 0x00


	//----- nvinfo : EIATTR_KPARAM_INFO
	.align		4
.L_79:
        /*0088*/ 	.byte	0x04, 0x17
        /*008a*/ 	.short	(.L_81 - .L_80)
.L_80:
        /*008c*/ 	.word	0x00000000
        /*0090*/ 	.short	0x0000
        /*0092*/ 	.short	0x0000
        /*0094*/ 	.byte	0x00, 0xf5, 0x21, 0x00


	//----- nvinfo : EIATTR_SPARSE_MMA_MASK
	.align		4
.L_81:
        /*0098*/ 	.byte	0x03, 0x50
        /*009a*/ 	.short	0x0000


	//----- nvinfo : EIATTR_MAXREG_COUNT
	.align		4
        /*009c*/ 	.byte	0x03, 0x1b
        /*009e*/ 	.short	0x00ff


	//----- nvinfo : EIATTR_MERCURY_ISA_VERSION
	.align		4
        /*00a0*/ 	.byte	0x03, 0x5f
        /*00a2*/ 	.short	0x0101


	//----- nvinfo : EIATTR_VRC_CTA_INIT_COUNT
	.align		4
        /*00a4*/ 	.byte	0x02, 0x4a
	.zero		1
	.zero		1


	//----- nvinfo : EIATTR_EXIT_INSTR_OFFSETS
	.align		4
        /*00a8*/ 	.byte	0x04, 0x1c
        /*00aa*/ 	.short	(.L_83 - .L_82)


	//   ....[0]....
.L_82:
        /*00ac*/ 	.word	0x00000070


	//   ....[1]....
        /*00b0*/ 	.word	0x00000580


	//----- nvinfo : EIATTR_CRS_STACK_SIZE
	.align		4
.L_83:
        /*00b4*/ 	.byte	0x04, 0x1e
        /*00b6*/ 	.short	(.L_85 - .L_84)
.L_84:
        /*00b8*/ 	.word	0x00000000


	//----- nvinfo : EIATTR_CBANK_PARAM_SIZE
	.align		4
.L_85:
        /*00bc*/ 	.byte	0x03, 0x19
        /*00be*/ 	.short	0x0038


	//----- nvinfo : EIATTR_PARAM_CBANK
	.align		4
        /*00c0*/ 	.byte	0x04, 0x0a
        /*00c2*/ 	.short	(.L_87 - .L_86)
	.align		4
.L_86:
        /*00c4*/ 	.word	index@(.nv.constant0._Z5storePKfiiiiPKiPiiPf)
        /*00c8*/ 	.short	0x0380
        /*00ca*/ 	.short	0x0038


	//----- nvinfo : EIATTR_SW_WAR
	.align		4
.L_87:
        /*00cc*/ 	.byte	0x04, 0x36
        /*00ce*/ 	.short	(.L_89 - .L_88)
.L_88:
        /*00d0*/ 	.word	0x00000008
.L_89:


//--------------------- .nv.info._Z7reserveiiiPKiPiS1_ --------------------------
	.section	.nv.info._Z7reserveiiiPKiPiS1_,"",@"SHT_CUDA_INFO"
	.sectionflags	@""
	.align	4


	//----- nvinfo : EIATTR_CUDA_API_VERSION
	.align		4
        /*0000*/ 	.byte	0x04, 0x37
        /*0002*/ 	.short	(.L_91 - .L_90)
.L_90:
        /*0004*/ 	.word	0x00000082


	//----- nvinfo : EIATTR_KPARAM_INFO
	.align		4
.L_91:
        /*0008*/ 	.byte	0x04, 0x17
        /*000a*/ 	.short	(.L_93 - .L_92)
.L_92:
        /*000c*/ 	.word	0x00000000
        /*0010*/ 	.short	0x0005
        /*0012*/ 	.short	0x0020
        /*0014*/ 	.byte	0x00, 0xf5, 0x21, 0x00


	//----- nvinfo : EIATTR_KPARAM_INFO
	.align		4
.L_93:
        /*0018*/ 	.byte	0x04, 0x17
        /*001a*/ 	.short	(.L_95 - .L_94)
.L_94:
        /*001c*/ 	.word	0x00000000
        /*0020*/ 	.short	0x0004
        /*0022*/ 	.short	0x0018
        /*0024*/ 	.byte	0x00, 0xf5, 0x21, 0x00


	//----- nvinfo : EIATTR_KPARAM_INFO
	.align		4
.L_95:
        /*0028*/ 	.byte	0x04, 0x17
        /*002a*/ 	.short	(.L_97 - .L_96)
.L_96:
        /*002c*/ 	.word	0x00000000
        /*0030*/ 	.short	0x0003
        /*0032*/ 	.short	0x0010
        /*0034*/ 	.byte	0x00, 0xf5, 0x21, 0x00


	//----- nvinfo : EIATTR_KPARAM_INFO
	.align		4
.L_97:
        /*0038*/ 	.byte	0x04, 0x17
        /*003a*/ 	.short	(.L_99 - .L_98)
.L_98:
        /*003c*/ 	.word	0x00000000
        /*0040*/ 	.short	0x0002
        /*0042*/ 	.short	0x0008
        /*0044*/ 	.byte	0x00, 0xf0, 0x11, 0x00


	//----- nvinfo : EIATTR_KPARAM_INFO
	.align		4
.L_99:
        /*0048*/ 	.byte	0x04, 0x17
        /*004a*/ 	.short	(.L_101 - .L_100)
.L_100:
        /*004c*/ 	.word	0x00000000
        /*0050*/ 	.short	0x0001
        /*0052*/ 	.short	0x0004
        /*0054*/ 	.byte	0x00, 0xf0, 0x11, 0x00


	//----- nvinfo : EIATTR_KPARAM_INFO
	.align		4
.L_101:
        /*0058*/ 	.byte	0x04, 0x17
        /*005a*/ 	.short	(.L_103 - .L_102)
.L_102:
        /*005c*/ 	.word	0x00000000
        /*0060*/ 	.short	0x0000
        /*0062*/ 	.short	0x0000
        /*0064*/ 	.byte	0x00, 0xf0, 0x11, 0x00


	//----- nvinfo : EIATTR_SPARSE_MMA_MASK
	.align		4
.L_103:
        /*0068*/ 	.byte	0x03, 0x50
        /*006a*/ 	.short	0x0000


	//----- nvinfo : EIATTR_MAXREG_COUNT
	.align		4
        /*006c*/ 	.byte	0x03, 0x1b
        /*006e*/ 	.short	0x00ff


	//----- nvinfo : EIATTR_MERCURY_ISA_VERSION
	.align		4
        /*0070*/ 	.byte	0x03, 0x5f
        /*0072*/ 	.short	0x0101


	//----- nvinfo : EIATTR_INT_WARP_WIDE_INSTR_OFFSETS
	.align		4
        /*0074*/ 	.byte	0x04, 0x31
        /*0076*/ 	.short	(.L_105 - .L_104)


	//   ....[0]....
.L_104:
        /*0078*/ 	.word	0x00000120


	//   ....[1]....
        /*007c*/ 	.word	0x00000180


	//   ....[2]....
        /*0080*/ 	.word	0x000001d0


	//   ....[3]....
        /*0084*/ 	.word	0x00000210


	//   ....[4]....
        /*0088*/ 	.word	0x00000240


	//   ....[5]....
        /*008c*/ 	.word	0x00000270


	//   ....[6]....
        /*0090*/ 	.word	0x000002b0


	//   ....[7]....
        /*0094*/ 	.word	0x000002c0


	//----- nvinfo : EIATTR_VRC_CTA_INIT_COUNT
	.align		4
.L_105:
        /*0098*/ 	.byte	0x02, 0x4a
	.zero		1
	.zero		1


	//----- nvinfo : EIATTR_EXIT_INSTR_OFFSETS
	.align		4
        /*009c*/ 	.byte	0x04, 0x1c
        /*009e*/ 	.short	(.L_107 - .L_106)


	//   ....[0]....
.L_106:
        /*00a0*/ 	.word	0x000000a0


	//   ....[1]....
        /*00a4*/ 	.word	0x00000100


	//   ....[2]....
        /*00a8*/ 	.word	0x00000300


	//----- nvinfo : EIATTR_CBANK_PARAM_SIZE
	.align		4
.L_107:
        /*00ac*/ 	.byte	0x03, 0x19
        /*00ae*/ 	.short	0x0028


	//----- nvinfo : EIATTR_PARAM_CBANK
	.align		4
        /*00b0*/ 	.byte	0x04, 0x0a
        /*00b2*/ 	.short	(.L_109 - .L_108)
	.align		4
.L_108:
        /*00b4*/ 	.word	index@(.nv.constant0._Z7reserveiiiPKiPiS1_)
        /*00b8*/ 	.short	0x0380
        /*00ba*/ 	.short	0x0028


	//----- nvinfo : EIATTR_SW_WAR
	.align		4
.L_109:
        /*00bc*/ 	.byte	0x04, 0x36
        /*00be*/ 	.short	(.L_111 - .L_110)
.L_110:
        /*00c0*/ 	.word	0x00000008
.L_111:


//--------------------- .nv.info._Z5countPKfiiiiPi --------------------------
	.section	.nv.info._Z5countPKfiiiiPi,"",@"SHT_CUDA_INFO"
	.sectionflags	@""
	.align	4


	//----- nvinfo : EIATTR_CUDA_API_VERSION
	.align		4
        /*0000*/ 	.byte	0x04, 0x37
        /*0002*/ 	.short	(.L_113 - .L_112)
.L_112:
        /*0004*/ 	.word	0x00000082


	//----- nvinfo : EIATTR_KPARAM_INFO
	.align		4
.L_113:
        /*0008*/ 	.byte	0x04, 0x17
        /*000a*/ 	.short	(.L_115 - .L_114)
.L_114:
        /*000c*/ 	.word	0x00000000
        /*0010*/ 	.short	0x0005
        /*0012*/ 	.short	0x0018
        /*0014*/ 	.byte	0x00, 0xf5, 0x21, 0x00


	//----- nvinfo : EIATTR_KPARAM_INFO
	.align		4
.L_115:
        /*0018*/ 	.byte	0x04, 0x17
        /*001a*/ 	.short	(.L_117 - .L_116)
.L_116:
        /*001c*/ 	.word	0x00000000
        /*0020*/ 	.short	0x0004
        /*0022*/ 	.short	0x0014
        /*0024*/ 	.byte	0x00, 0xf0, 0x11, 0x00


	//----- nvinfo : EIATTR_KPARAM_INFO
	.align		4
.L_117:
        /*0028*/ 	.byte	0x04, 0x17
        /*002a*/ 	.short	(.L_119 - .L_118)
.L_118:
        /*002c*/ 	.word	0x00000000
        /*0030*/ 	.short	0x0003
        /*0032*/ 	.short	0x0010
        /*0034*/ 	.byte	0x00, 0xf0, 0x11, 0x00


	//----- nvinfo : EIATTR_KPARAM_INFO
	.align		4
.L_119:
        /*0038*/ 	.byte	0x04, 0x17
        /*003a*/ 	.short	(.L_121 - .L_120)
.L_120:
        /*003c*/ 	.word	0x00000000
        /*0040*/ 	.short	0x0002
        /*0042*/ 	.short	0x000c
        /*0044*/ 	.byte	0x00, 0xf0, 0x11, 0x00


	//----- nvinfo : EIATTR_KPARAM_INFO
	.align		4
.L_121:
        /*0048*/ 	.byte	0x04, 0x17
        /*004a*/ 	.short	(.L_123 - .L_122)
.L_122:
        /*004c*/ 	.word	0x00000000
        /*0050*/ 	.short	0x0001
        /*0052*/ 	.short	0x0008
        /*0054*/ 	.byte	0x00, 0xf0, 0x11, 0x00


	//----- nvinfo : EIATTR_KPARAM_INFO
	.align		4
.L_123:
        /*0058*/ 	.byte	0x04, 0x17
        /*005a*/ 	.short	(.L_125 - .L_124)
.L_124:
        /*005c*/ 	.word	0x00000000
        /*0060*/ 	.short	0x0000
        /*0062*/ 	.short	0x0000
        /*0064*/ 	.byte	0x00, 0xf5, 0x21, 0x00


	//----- nvinfo : EIATTR_SPARSE_MMA_MASK
	.align		4
.L_125:
        /*0068*/ 	.byte	0x03, 0x50
        /*006a*/ 	.short	0x0000


	//----- nvinfo : EIATTR_MAXREG_COUNT
	.align		4
        /*006c*/ 	.byte	0x03, 0x1b
        /*006e*/ 	.short	0x00ff


	//----- nvinfo : EIATTR_MERCURY_ISA_VERSION
	.align		4
        /*0070*/ 	.byte	0x03, 0x5f
        /*0072*/ 	.short	0x0101


	//----- nvinfo : EIATTR_VRC_CTA_INIT_COUNT
	.align		4
        /*0074*/ 	.byte	0x02, 0x4a
	.zero		1
	.zero		1


	//----- nvinfo : EIATTR_EXIT_INSTR_OFFSETS
	.align		4
        /*0078*/ 	.byte	0x04, 0x1c
        /*007a*/ 	.short	(.L_127 - .L_126)


	//   ....[0]....
.L_126:
        /*007c*/ 	.word	0x00000070


	//   ....[1]....
        /*0080*/ 	.word	0x000004e0


	//----- nvinfo : EIATTR_CRS_STACK_SIZE
	.align		4
.L_127:
        /*0084*/ 	.byte	0x04, 0x1e
        /*0086*/ 	.short	(.L_129 - .L_128)
.L_128:
        /*0088*/ 	.word	0x00000000


	//----- nvinfo : EIATTR_CBANK_PARAM_SIZE
	.align		4
.L_129:
        /*008c*/ 	.byte	0x03, 0x19
        /*008e*/ 	.short	0x0020


	//----- nvinfo : EIATTR_PARAM_CBANK
	.align		4
        /*0090*/ 	.byte	0x04, 0x0a
        /*0092*/ 	.short	(.L_131 - .L_130)
	.align		4
.L_130:
        /*0094*/ 	.word	index@(.nv.constant0._Z5countPKfiiiiPi)
        /*0098*/ 	.short	0x0380
        /*009a*/ 	.short	0x0020


	//----- nvinfo : EIATTR_SW_WAR
	.align		4
.L_131:
        /*009c*/ 	.byte	0x04, 0x36
        /*009e*/ 	.short	(.L_133 - .L_132)
.L_132:
        /*00a0*/ 	.word	0x00000008
.L_133:


//--------------------- .nv.callgraph             --------------------------
	.section	.nv.callgraph,"",@"SHT_CUDA_CALLGRAPH"
	.align	4
	.sectionentsize	8
	.align		4
        /*0000*/ 	.word	0x00000000
	.align		4
        /*0004*/ 	.word	0xffffffff
	.align		4
        /*0008*/ 	.word	0x00000000
	.align		4
        /*000c*/ 	.word	0xfffffffe
	.align		4
        /*0010*/ 	.word	0x00000000
	.align		4
        /*0014*/ 	.word	0xfffffffd
	.align		4
        /*0018*/ 	.word	0x00000000
	.align		4
        /*001c*/ 	.word	0xfffffffc


//--------------------- .text._Z8knearestiiiiPKiS0_PKfiS0_S2_Pj --------------------------
	.section	.text._Z8knearestiiiiPKiS0_PKfiS0_S2_Pj,"ax",@progbits
	.align	128
        .global         _Z8knearestiiiiPKiS0_PKfiS0_S2_Pj
        .type           _Z8knearestiiiiPKiS0_PKfiS0_S2_Pj,@function
        .size           _Z8knearestiiiiPKiS0_PKfiS0_S2_Pj,(.L_x_65 - _Z8knearestiiiiPKiS0_PKfiS0_S2_Pj)
        .other          _Z8knearestiiiiPKiS0_PKfiS0_S2_Pj,@"STO_CUDA_ENTRY STV_DEFAULT"
_Z8knearestiiiiPKiS0_PKfiS0_S2_Pj:
.text._Z8knearestiiiiPKiS0_PKfiS0_S2_Pj:
[----:B------:R-:W-:Y:S01]  /*0000*/  LDC R1, c[0x0][0x37c] ;  /* 0x0000df00ff017b82 */ /* 0x000fe20000000800 */
[----:B------:R-:W0:Y:S01]  /*0010*/  S2R R5, SR_TID.X ;  /* 0x0000000000057919 */ /* 0x000e220000002100 */
[----:B------:R-:W1:Y:S01]  /*0020*/  LDCU UR4, c[0x0][0x38c] ;  /* 0x00007180ff0477ac */ /* 0x000e620008000800 */
[----:B------:R-:W0:Y:S02]  /*0030*/  S2R R0, SR_CTAID.X ;  /* 0x0000000000007919 */ /* 0x000e240000002500 */
[----:B0-----:R-:W-:-:S04]  /*0040*/  IMAD R0, R0, 0x40, R5 ;  /* 0x0000004000007824 */ /* 0x001fc800078e0205 */
[----:B------:R-:W-:-:S05]  /*0050*/  VIADD R2, R0, 0x1 ;  /* 0x0000000100027836 */ /* 0x000fca0000000000 */
[----:B-1----:R-:W-:-:S13]  /*0060*/  ISETP.GE.AND P0, PT, R2, UR4, PT ;  /* 0x0000000402007c0c */ /* 0x002fda000bf06270 */
[----:B------:R-:W-:Y:S05]  /*0070*/  @P0 EXIT ;  /* 0x000000000000094d */ /* 0x000fea0003800000 */
[----:B------:R-:W0:Y:S01]  /*0080*/  S2R R4, SR_CgaCtaId ;  /* 0x0000000000047919 */ /* 0x000e220000008800 */
[----:B------:R-:W-:Y:S01]  /*0090*/  MOV R2, 0x400 ;  /* 0x0000040000027802 */ /* 0x000fe20000000f00 */
[----:B------:R-:W-:Y:S01]  /*00a0*/  IMAD.MOV.U32 R7, RZ, RZ, 0x3 ;  /* 0x00000003ff077424 */ /* 0x000fe200078e00ff */
[----:B------:R-:W1:Y:S01]  /*00b0*/  LDCU UR4, c[0x0][0x3a8] ;  /* 0x00007500ff0477ac */ /* 0x000e620008000800 */
[----:B------:R-:W-:Y:S01]  /*00c0*/  IMAD.MOV.U32 R13, RZ, RZ, -0x1 ;  /* 0xffffffffff0d7424 */ /* 0x000fe200078e00ff */
[----:B------:R-:W2:Y:S01]  /*00d0*/  LDC.64 R40, c[0x0][0x3a0] ;  /* 0x0000e800ff287b82 */ /* 0x000ea20000000a00 */
[----:B------:R-:W-:Y:S01]  /*00e0*/  VIADD R3, R2, 0x2400 ;  /* 0x0000240002037836 */ /* 0x000fe20000000000 */
[----:B------:R-:W3:Y:S01]  /*00f0*/  LDCU.64 UR6, c[0x0][0x358] ;  /* 0x00006b00ff0677ac */ /* 0x000ee20008000a00 */
[----:B------:R-:W-:Y:S02]  /*0100*/  IMAD.MOV.U32 R17, RZ, RZ, 0x7f7fffff ;  /* 0x7f7fffffff117424 */ /* 0x000fe400078e00ff */
[----:B------:R-:W-:-:S02]  /*0110*/  IMAD.MOV.U32 R6, RZ, RZ, -0x1 ;  /* 0xffffffffff067424 */ /* 0x000fc400078e00ff */
[----:B------:R-:W-:Y:S02]  /*0120*/  IMAD.MOV.U32 R11, RZ, RZ, -0x1 ;  /* 0xffffffffff0b7424 */ /* 0x000fe400078e00ff */
[----:B------:R-:W-:Y:S02]  /*0130*/  IMAD.MOV.U32 R10, RZ, RZ, -0x1 ;  /* 0xffffffffff0a7424 */ /* 0x000fe400078e00ff */
[----:B------:R-:W-:Y:S02]  /*0140*/  IMAD.MOV.U32 R9, RZ, RZ, -0x1 ;  /* 0xffffffffff097424 */ /* 0x000fe400078e00ff */
[----:B------:R-:W-:Y:S02]  /*0150*/  IMAD.MOV.U32 R8, RZ, RZ, -0x1 ;  /* 0xffffffffff087424 */ /* 0x000fe400078e00ff */
[----:B------:R-:W-:Y:S01]  /*0160*/  IMAD.MOV.U32 R15, RZ, RZ, -0x1 ;  /* 0xffffffffff0f7424 */ /* 0x000fe200078e00ff */
[----:B-1----:R-:W-:Y:S01]  /*0170*/  UISETP.GE.AND UP0, UPT, UR4, 0x1, UPT ;  /* 0x000000010400788c */ /* 0x002fe2000bf06270 */
[----:B------:R-:W-:-:S02]  /*0180*/  IMAD.MOV.U32 R14, RZ, RZ, -0x1 ;  /* 0xffffffffff0e7424 */ /* 0x000fc400078e00ff */
[----:B------:R-:W-:Y:S02]  /*0190*/  IMAD.MOV.U32 R12, RZ, RZ, -0x1 ;  /* 0xffffffffff0c7424 */ /* 0x000fe400078e00ff */
[----:B------:R-:W-:Y:S02]  /*01a0*/  IMAD.MOV.U32 R19, RZ, RZ, -0x1 ;  /* 0xffffffffff137424 */ /* 0x000fe400078e00ff */
[----:B------:R-:W-:Y:S02]  /*01b0*/  IMAD.MOV.U32 R18, RZ, RZ, -0x1 ;  /* 0xffffffffff127424 */ /* 0x000fe400078e00ff */
[----:B------:R-:W-:Y:S01]  /*01c0*/  IMAD.MOV.U32 R16, RZ, RZ, -0x1 ;  /* 0xffffffffff107424 */ /* 0x000fe200078e00ff */
[C---:B0-----:R-:W-:Y:S01]  /*01d0*/  LEA R2, R4.reuse, R2, 0x18 ;  /* 0x0000000204027211 */ /* 0x041fe200078ec0ff */
[----:B------:R-:W-:Y:S01]  /*01e0*/  IMAD.MOV.U32 R23, RZ, RZ, -0x1 ;  /* 0xffffffffff177424 */ /* 0x000fe200078e00ff */
[----:B------:R-:W-:Y:S01]  /*01f0*/  LEA R4, R4, R3, 0x18 ;  /* 0x0000000304047211 */ /* 0x000fe200078ec0ff */
[----:B------:R-:W-:-:S02]  /*0200*/  IMAD R3, R0, R7, 0x3 ;  /* 0x0000000300037424 */ /* 0x000fc400078e0207 */
[C---:B------:R-:W-:Y:S02]  /*0210*/  IMAD R0, R5.reuse, 0x90, R2 ;  /* 0x0000009005007824 */ /* 0x040fe400078e0202 */
[----:B------:R-:W-:Y:S02]  /*0220*/  IMAD R2, R5, 0x90, R4 ;  /* 0x0000009005027824 */ /* 0x000fe400078e0204 */
[----:B--2---:R-:W-:Y:S01]  /*0230*/  IMAD.WIDE R40, R3, 0x4, R40 ;  /* 0x0000000403287825 */ /* 0x004fe200078e0228 */
[----:B------:R-:W-:Y:S03]  /*0240*/  STS [R0], R13 ;  /* 0x0000000d00007388 */ /* 0x000fe60000000800 */
[----:B------:R-:W-:Y:S01]  /*0250*/  IMAD.MOV.U32 R7, RZ, RZ, -0x1 ;  /* 0xffffffffff077424 */ /* 0x000fe200078e00ff */
[----:B------:R-:W-:Y:S01]  /*0260*/  STS [R2], R17 ;  /* 0x0000001102007388 */ /* 0x000fe20000000800 */
[----:B------:R-:W-:-:S02]  /*0270*/  IMAD.MOV.U32 R5, RZ, RZ, -0x1 ;  /* 0xffffffffff057424 */ /* 0x000fc400078e00ff */
[----:B------:R-:W-:Y:S01]  /*0280*/  IMAD.MOV.U32 R4, RZ, RZ, -0x1 ;  /* 0xffffffffff047424 */ /* 0x000fe200078e00ff */
[----:B------:R-:W-:Y:S01]  /*0290*/  STS [R0+0x4], R13 ;  /* 0x0000040d00007388 */ /* 0x000fe20000000800 */
[----:B------:R-:W-:Y:S02]  /*02a0*/  IMAD.MOV.U32 R22, RZ, RZ, -0x1 ;  /* 0xffffffffff167424 */ /* 0x000fe400078e00ff */
[----:B------:R-:W-:Y:S01]  /*02b0*/  IMAD.MOV.U32 R21, RZ, RZ, -0x1 ;  /* 0xffffffffff157424 */ /* 0x000fe200078e00ff */
[----:B------:R-:W-:Y:S01]  /*02c0*/  STS [R2+0x4], R17 ;  /* 0x0000041102007388 */ /* 0x000fe20000000800 */
[----:B------:R-:W-:Y:S02]  /*02d0*/  IMAD.MOV.U32 R20, RZ, RZ, -0x1 ;  /* 0xffffffffff147424 */ /* 0x000fe400078e00ff */
[----:B------:R-:W-:Y:S01]  /*02e0*/  IMAD.MOV.U32 R27, RZ, RZ, -0x1 ;  /* 0xffffffffff1b7424 */ /* 0x000fe200078e00ff */
[----:B------:R-:W-:Y:S01]  /*02f0*/  STS [R0+0x8], R13 ;  /* 0x0000080d00007388 */ /* 0x000fe20000000800 */
        /* <DEDUP_REMOVED lines=21> */
[----:B------:R-:W-:-:S03]  /*0450*/  IMAD.MOV.U32 R36, RZ, RZ, -0x1 ;  /* 0xffffffffff247424 */ /* 0x000fc600078e00ff */
[----:B------:R-:W-:Y:S04]  /*0460*/  STS [R0+0x18], R13 ;  /* 0x0000180d00007388 */ /* 0x000fe80000000800 */
        /* <DEDUP_REMOVED lines=57> */
[----:B------:R0:W-:Y:S04]  /*0800*/  STS [R0+0x8c], R13 ;  /* 0x00008c0d00007388 */ /* 0x0001e80000000800 */
[----:B------:R1:W-:Y:S01]  /*0810*/  STS [R2+0x8c], R17 ;  /* 0x00008c1102007388 */ /* 0x0003e20000000800 */
[----:B0-----:R-:W-:-:S02]  /*0820*/  IMAD.MOV.U32 R13, RZ, RZ, -0x1 ;  /* 0xffffffffff0d7424 */ /* 0x001fc400078e00ff */
[----:B-1----:R-:W-:Y:S01]  /*0830*/  IMAD.MOV.U32 R17, RZ, RZ, -0x1 ;  /* 0xffffffffff117424 */ /* 0x002fe200078e00ff */
[----:B---3--:R-:W-:Y:S06]  /*0840*/  BRA.U !UP0, `(.L_x_0) ;  /* 0x0000000d08e87547 */ /* 0x008fec000b800000 */
[----:B------:R-:W2:Y:S01]  /*0850*/  LDG.E R3, desc[UR6][R40.64+0x4] ;  /* 0x0000040628037981 */ /* 0x000ea2000c1e1900 */
[----:B------:R-:W0:Y:S03]  /*0860*/  LDCU UR4, c[0x0][0x384] ;  /* 0x00007080ff0477ac */ /* 0x000e260008000800 */
[----:B------:R1:W5:Y:S04]  /*0870*/  LDG.E R22, desc[UR6][R40.64] ;  /* 0x0000000628167981 */ /* 0x000368000c1e1900 */
[----:B------:R1:W5:Y:S01]  /*0880*/  LDG.E R4, desc[UR6][R40.64+0x8] ;  /* 0x0000080628047981 */ /* 0x000362000c1e1900 */
[----:B------:R-:W-:Y:S01]  /*0890*/  IMAD.MOV.U32 R9, RZ, RZ, 0x3a83126f ;  /* 0x3a83126fff097424 */ /* 0x000fe200078e00ff */
[----:B------:R-:W-:Y:S01]  /*08a0*/  BSSY.RECONVERGENT B0, `(.L_x_1) ;  /* 0x000000f000007945 */ /* 0x000fe20003800200 */
[----:B------:R-:W-:-:S04]  /*08b0*/  IMAD.MOV.U32 R7, RZ, RZ, 0x447a0000 ;  /* 0x447a0000ff077424 */ /* 0x000fc800078e00ff */
[----:B------:R-:W-:Y:S01]  /*08c0*/  FFMA R8, R9, -R7, 1 ;  /* 0x3f80000009087423 */ /* 0x000fe20000000807 */
[----:B0-----:R-:W-:-:S03]  /*08d0*/  I2FP.F32.S32 R6, UR4 ;  /* 0x0000000400067c45 */ /* 0x001fc60008201400 */
[----:B------:R-:W-:Y:S01]  /*08e0*/  FFMA R8, R8, R9, 0.0010000000474974513054 ;  /* 0x3a83126f08087423 */ /* 0x000fe20000000009 */
[----:B------:R-:W-:Y:S01]  /*08f0*/  UIADD3 UR4, UPT, UPT, UR4, -0x1, URZ ;  /* 0xffffffff04047890 */ /* 0x000fe2000fffe0ff */
[----:B--2---:R-:W-:-:S04]  /*0900*/  FMUL R5, R3, R6 ;  /* 0x0000000603057220 */ /* 0x004fc80000400000 */
[----:B------:R-:W0:Y:S01]  /*0910*/  FCHK P0, R5, 1000 ;  /* 0x447a000005007902 */ /* 0x000e220000000000 */
[----:B------:R-:W-:-:S04]  /*0920*/  FFMA R6, R5, R8, RZ ;  /* 0x0000000805067223 */ /* 0x000fc800000000ff */
[----:B------:R-:W-:-:S04]  /*0930*/  FFMA R9, R6, -1000, R5 ;  /* 0xc47a000006097823 */ /* 0x000fc80000000005 */
[----:B------:R-:W-:Y:S01]  /*0940*/  FFMA R6, R8, R9, R6 ;  /* 0x0000000908067223 */ /* 0x000fe20000000006 */
[----:B01----:R-:W-:Y:S06]  /*0950*/  @!P0 BRA `(.L_x_2) ;  /* 0x00000000000c8947 */ /* 0x003fec0003800000 */
[----:B------:R-:W-:Y:S01]  /*0960*/  IMAD.MOV.U32 R6, RZ, RZ, R5 ;  /* 0x000000ffff067224 */ /* 0x000fe200078e0005 */
[----:B------:R-:W-:-:S07]  /*0970*/  MOV R10, 0x990 ;  /* 0x00000990000a7802 */ /* 0x000fce0000000f00 */
[----:B-----5:R-:W-:Y:S05]  /*0980*/  CALL.REL.NOINC `($__internal_0_$__cuda_sm3x_div_rn_noftz_f32_slowpath) ;  /* 0x0000001000d47944 */ /* 0x020fea0003c00000 */
.L_x_2:
[----:B------:R-:W-:Y:S05]  /*0990*/  BSYNC.RECONVERGENT B0 ;  /* 0x0000000000007941 */ /* 0x000fea0003800200 */
.L_x_1:
[----:B------:R-:W0:Y:S01]  /*09a0*/  LDCU UR5, c[0x0][0x380] ;  /* 0x00007000ff0577ac */ /* 0x000e220008000800 */
[----:B------:R-:W-:Y:S01]  /*09b0*/  IMAD.MOV.U32 R8, RZ, RZ, 0x3a83126f ;  /* 0x3a83126fff087424 */ /* 0x000fe200078e00ff */
[----:B------:R-:W1:Y:S01]  /*09c0*/  F2I.FLOOR.NTZ R6, R6 ;  /* 0x0000000600067305 */ /* 0x000e620000207100 */
[----:B------:R-:W-:Y:S02]  /*09d0*/  BSSY.RECONVERGENT B0, `(.L_x_3) ;  /* 0x0000010000007945 */ /* 0x000fe40003800200 */
[----:B------:R-:W-:-:S04]  /*09e0*/  FFMA R5, R8, -R7, 1 ;  /* 0x3f80000008057423 */ /* 0x000fc80000000807 */
[----:B------:R-:W-:Y:S01]  /*09f0*/  FFMA R5, R5, R8, 0.0010000000474974513054 ;  /* 0x3a83126f05057423 */ /* 0x000fe20000000008 */
[----:B0-----:R-:W-:Y:S01]  /*0a00*/  I2FP.F32.S32 R9, UR5 ;  /* 0x0000000500097c45 */ /* 0x001fe20008201400 */
[----:B------:R-:W-:-:S04]  /*0a10*/  UIADD3 UR5, UPT, UPT, UR5, -0x1, URZ ;  /* 0xffffffff05057890 */ /* 0x000fc8000fffe0ff */
[----:B-----5:R-:W-:-:S04]  /*0a20*/  FMUL R10, R22, R9 ;  /* 0x00000009160a7220 */ /* 0x020fc80000400000 */
[----:B------:R-:W0:Y:S01]  /*0a30*/  FCHK P0, R10, 1000 ;  /* 0x447a00000a007902 */ /* 0x000e220000000000 */
[----:B------:R-:W-:-:S04]  /*0a40*/  FFMA R8, R5, R10, RZ ;  /* 0x0000000a05087223 */ /* 0x000fc800000000ff */
[----:B------:R-:W-:-:S04]  /*0a50*/  FFMA R9, R8, -1000, R10 ;  /* 0xc47a000008097823 */ /* 0x000fc8000000000a */
[----:B------:R-:W-:Y:S01]  /*0a60*/  FFMA R11, R5, R9, R8 ;  /* 0x00000009050b7223 */ /* 0x000fe20000000008 */
[----:B-1----:R-:W-:Y:S01]  /*0a70*/  VIMNMX.RELU R8, PT, PT, R6, UR4, PT ;  /* 0x0000000406087c48 */ /* 0x002fe2000bfe1100 */
[----:B0-----:R-:W-:Y:S06]  /*0a80*/  @!P0 BRA `(.L_x_4) ;  /* 0x0000000000108947 */ /* 0x001fec0003800000 */
[----:B------:R-:W-:Y:S01]  /*0a90*/  IMAD.MOV.U32 R6, RZ, RZ, R10 ;  /* 0x000000ffff067224 */ /* 0x000fe200078e000a */
[----:B------:R-:W-:-:S07]  /*0aa0*/  MOV R10, 0xac0 ;  /* 0x00000ac0000a7802 */ /* 0x000fce0000000f00 */
[----:B------:R-:W-:Y:S05]  /*0ab0*/  CALL.REL.NOINC `($__internal_0_$__cuda_sm3x_div_rn_noftz_f32_slowpath) ;  /* 0x0000001000887944 */ /* 0x000fea0003c00000 */
[----:B------:R-:W-:-:S07]  /*0ac0*/  IMAD.MOV.U32 R11, RZ, RZ, R6 ;  /* 0x000000ffff0b7224 */ /* 0x000fce00078e0006 */
.L_x_4:
[----:B------:R-:W-:Y:S05]  /*0ad0*/  BSYNC.RECONVERGENT B0 ;  /* 0x0000000000007941 */ /* 0x000fea0003800200 */
.L_x_3:
[----:B------:R-:W0:Y:S01]  /*0ae0*/  LDCU UR4, c[0x0][0x388] ;  /* 0x00007100ff0477ac */ /* 0x000e220008000800 */
[----:B------:R-:W-:Y:S01]  /*0af0*/  IMAD.MOV.U32 R6, RZ, RZ, 0x3a83126f ;  /* 0x3a83126fff067424 */ /* 0x000fe200078e00ff */
[----:B------:R-:W1:Y:S01]  /*0b00*/  F2I.FLOOR.NTZ R9, R11 ;  /* 0x0000000b00097305 */ /* 0x000e620000207100 */
[----:B------:R-:W-:Y:S02]  /*0b10*/  BSSY.RECONVERGENT B0, `(.L_x_5) ;  /* 0x000000f000007945 */ /* 0x000fe40003800200 */
[----:B------:R-:W-:-:S04]  /*0b20*/  FFMA R5, R6, -R7, 1 ;  /* 0x3f80000006057423 */ /* 0x000fc80000000807 */
[----:B------:R-:W-:Y:S01]  /*0b30*/  FFMA R5, R5, R6, 0.0010000000474974513054 ;  /* 0x3a83126f05057423 */ /* 0x000fe20000000006 */
[----:B-1----:R-:W-:Y:S02]  /*0b40*/  VIMNMX.RELU R9, PT, PT, R9, UR5, PT ;  /* 0x0000000509097c48 */ /* 0x002fe4000bfe1100 */
[----:B0-----:R-:W-:Y:S01]  /*0b50*/  I2FP.F32.S32 R13, UR4 ;  /* 0x00000004000d7c45 */ /* 0x001fe20008201400 */
[----:B------:R-:W-:-:S04]  /*0b60*/  UIADD3 UR4, UPT, UPT, UR4, -0x1, URZ ;  /* 0xffffffff04047890 */ /* 0x000fc8000fffe0ff */
[----:B------:R-:W-:-:S04]  /*0b70*/  FMUL R6, R4, R13 ;  /* 0x0000000d04067220 */ /* 0x000fc80000400000 */
[----:B------:R-:W0:Y:S01]  /*0b80*/  FCHK P0, R6, 1000 ;  /* 0x447a000006007902 */ /* 0x000e220000000000 */
[----:B------:R-:W-:-:S04]  /*0b90*/  FFMA R10, R5, R6, RZ ;  /* 0x00000006050a7223 */ /* 0x000fc800000000ff */
[----:B------:R-:W-:-:S04]  /*0ba0*/  FFMA R12, R10, -1000, R6 ;  /* 0xc47a00000a0c7823 */ /* 0x000fc80000000006 */
[----:B------:R-:W-:Y:S01]  /*0bb0*/  FFMA R10, R5, R12, R10 ;  /* 0x0000000c050a7223 */ /* 0x000fe2000000000a */
[----:B0-----:R-:W-:Y:S06]  /*0bc0*/  @!P0 BRA `(.L_x_6) ;  /* 0x00000000000c8947 */ /* 0x001fec0003800000 */
[----:B------:R-:W-:-:S07]  /*0bd0*/  MOV R10, 0xbf0 ;  /* 0x00000bf0000a7802 */ /* 0x000fce0000000f00 */
[----:B------:R-:W-:Y:S05]  /*0be0*/  CALL.REL.NOINC `($__internal_0_$__cuda_sm3x_div_rn_noftz_f32_slowpath) ;  /* 0x00000010003c7944 */ /* 0x000fea0003c00000 */
[----:B------:R-:W-:-:S07]  /*0bf0*/  IMAD.MOV.U32 R10, RZ, RZ, R6 ;  /* 0x000000ffff0a7224 */ /* 0x000fce00078e0006 */
.L_x_6:
[----:B------:R-:W-:Y:S05]  /*0c00*/  BSYNC.RECONVERGENT B0 ;  /* 0x0000000000007941 */ /* 0x000fea0003800200 */
.L_x_5:
[----:B------:R-:W0:Y:S01]  /*0c10*/  F2I.FLOOR.NTZ R10, R10 ;  /* 0x0000000a000a7305 */ /* 0x000e220000207100 */
[----:B------:R-:W1:Y:S01]  /*0c20*/  LDCU.64 UR8, c[0x0][0x380] ;  /* 0x00007000ff0877ac */ /* 0x000e620008000a00 */
[----:B------:R-:W-:Y:S01]  /*0c30*/  BSSY.RECONVERGENT B0, `(.L_x_7) ;  /* 0x00000b2000007945 */ /* 0x000fe20003800200 */
[----:B------:R-:W-:Y:S01]  /*0c40*/  IMAD.MOV.U32 R18, RZ, RZ, 0x7f7fffff ;  /* 0x7f7fffffff127424 */ /* 0x000fe200078e00ff */
[----:B------:R-:W2:Y:S01]  /*0c50*/  LDCU UR5, c[0x0][0x388] ;  /* 0x00007100ff0577ac */ /* 0x000ea20008000800 */
[----:B------:R-:W-:Y:S02]  /*0c60*/  IMAD.MOV.U32 R6, RZ, RZ, RZ ;  /* 0x000000ffff067224 */ /* 0x000fe400078e00ff */
[----:B------:R-:W-:Y:S01]  /*0c70*/  IMAD.MOV.U32 R23, RZ, RZ, RZ ;  /* 0x000000ffff177224 */ /* 0x000fe200078e00ff */
[----:B0-----:R-:W-:Y:S01]  /*0c80*/  VIMNMX.RELU R5, PT, PT, R10, UR4, PT ;  /* 0x000000040a057c48 */ /* 0x001fe2000bfe1100 */
[----:B-1----:R-:W-:-:S04]  /*0c90*/  UIMAD UR4, UR9, UR8, URZ ;  /* 0x00000008090472a4 */ /* 0x002fc8000f8e02ff */
[----:B------:R-:W-:Y:S01]  /*0ca0*/  IMAD R8, R5, UR9, R8 ;  /* 0x0000000905087c24 */ /* 0x000fe2000f8e0208 */
[----:B--2---:R-:W-:-:S03]  /*0cb0*/  UIMAD UR4, UR4, UR5, URZ ;  /* 0x00000005040472a4 */ /* 0x004fc6000f8e02ff */
[----:B------:R-:W-:-:S09]  /*0cc0*/  IMAD R5, R8, UR8, R9 ;  /* 0x0000000808057c24 */ /* 0x000fd2000f8e0209 */
.L_x_14:
[----:B------:R-:W0:Y:S02]  /*0cd0*/  LDC.64 R8, c[0x0][0x3b8] ;  /* 0x0000ee00ff087b82 */ /* 0x000e240000000a00 */
[----:B0-----:R-:W-:-:S06]  /*0ce0*/  IMAD.WIDE.U32 R8, R6, 0x4, R8 ;  /* 0x0000000406087825 */ /* 0x001fcc00078e0008 */
[----:B------:R-:W2:Y:S02]  /*0cf0*/  LDG.E R9, desc[UR6][R8.64] ;  /* 0x0000000608097981 */ /* 0x000ea4000c1e1900 */
[----:B--2---:R-:W-:-:S13]  /*0d00*/  FSETP.GEU.AND P0, PT, R18, R9, PT ;  /* 0x000000091200720b */ /* 0x004fda0003f0e000 */
[----:B------:R-:W-:Y:S05]  /*0d10*/  @!P0 BRA `(.L_x_8) ;  /* 0x00000008008c8947 */ /* 0x000fea0003800000 */
[----:B------:R-:W0:Y:S02]  /*0d20*/  LDC.64 R8, c[0x0][0x3b0] ;  /* 0x0000ec00ff087b82 */ /* 0x000e240000000a00 */
[----:B0-----:R-:W-:-:S06]  /*0d30*/  IMAD.WIDE.U32 R8, R6, 0x4, R8 ;  /* 0x0000000406087825 */ /* 0x001fcc00078e0008 */
[----:B------:R-:W2:Y:S01]  /*0d40*/  LDG.E R8, desc[UR6][R8.64] ;  /* 0x0000000608087981 */ /* 0x000ea2000c1e1900 */
[----:B------:R-:W-:Y:S01]  /*0d50*/  BSSY.RECONVERGENT B1, `(.L_x_9) ;  /* 0x000009b000017945 */ /* 0x000fe20003800200 */
[----:B--2---:R-:W-:-:S05]  /*0d60*/  IMAD.IADD R7, R5, 0x1, R8 ;  /* 0x0000000105077824 */ /* 0x004fca00078e0208 */
[----:B------:R-:W-:-:S04]  /*0d70*/  ISETP.GE.AND P0, PT, R7, UR4, PT ;  /* 0x0000000407007c0c */ /* 0x000fc8000bf06270 */
[----:B------:R-:W-:-:S13]  /*0d80*/  ISETP.LT.OR P0, PT, R7, RZ, P0 ;  /* 0x000000ff0700720c */ /* 0x000fda0000701670 */
[----:B------:R-:W-:Y:S05]  /*0d90*/  @P0 BRA `(.L_x_10) ;  /* 0x0000000800580947 */ /* 0x000fea0003800000 */
[----:B------:R-:W0:Y:S08]  /*0da0*/  LDC.64 R10, c[0x0][0x398] ;  /* 0x0000e600ff0a7b82 */ /* 0x000e300000000a00 */
[----:B------:R-:W1:Y:S01]  /*0db0*/  LDC.64 R8, c[0x0][0x390] ;  /* 0x0000e400ff087b82 */ /* 0x000e620000000a00 */
[----:B0-----:R-:W-:-:S06]  /*0dc0*/  IMAD.WIDE.U32 R10, R7, 0x4, R10 ;  /* 0x00000004070a7825 */ /* 0x001fcc00078e000a */
[----:B------:R-:W2:Y:S01]  /*0dd0*/  LDG.E R10, desc[UR6][R10.64] ;  /* 0x000000060a0a7981 */ /* 0x000ea2000c1e1900 */
[----:B-1----:R-:W-:Y:S01]  /*0de0*/  IMAD.WIDE.U32 R8, R7, 0x4, R8 ;  /* 0x0000000407087825 */ /* 0x002fe200078e0008 */
[----:B--2---:R-:W-:-:S13]  /*0df0*/  ISETP.GE.AND P0, PT, R10, 0x1, PT ;  /* 0x000000010a00780c */ /* 0x004fda0003f06270 */
[----:B------:R-:W-:Y:S05]  /*0e00*/  @!P0 BRA `(.L_x_10) ;  /* 0x00000008003c8947 */ /* 0x000fea0003800000 */
[----:B------:R-:W2:Y:S01]  /*0e10*/  LDG.E R7, desc[UR6][R8.64] ;  /* 0x0000000608077981 */ /* 0x000ea2000c1e1900 */
[----:B------:R-:W0:Y:S01]  /*0e20*/  LDC.64 R24, c[0x0][0x3a0] ;  /* 0x0000e800ff187b82 */ /* 0x000e220000000a00 */
[----:B--2---:R-:W-:Y:S02]  /*0e30*/  IMAD.IADD R20, R10, 0x1, R7 ;  /* 0x000000010a147824 */ /* 0x004fe400078e0207 */
[----:B0-----:R-:W-:-:S07]  /*0e40*/  IMAD R21, R7, 0x3, RZ ;  /* 0x0000000307157824 */ /* 0x001fce00078e02ff */
.L_x_13:
[----:B------:R-:W-:-:S05]  /*0e50*/  IMAD.WIDE R8, R21, 0x4, R24 ;  /* 0x0000000415087825 */ /* 0x000fca00078e0218 */
[----:B------:R-:W2:Y:S04]  /*0e60*/  LDG.E R10, desc[UR6][R8.64+0x4] ;  /* 0x00000406080a7981 */ /* 0x000ea8000c1e1900 */
[----:B------:R-:W3:Y:S04]  /*0e70*/  LDG.E R11, desc[UR6][R8.64] ;  /* 0x00000006080b7981 */ /* 0x000ee8000c1e1900 */
[----:B------:R-:W4:Y:S01]  /*0e80*/  LDG.E R13, desc[UR6][R8.64+0x8] ;  /* 0x00000806080d7981 */ /* 0x000f22000c1e1900 */
[----:B------:R-:W-:Y:S01]  /*0e90*/  BSSY.RECONVERGENT B2, `(.L_x_11) ;  /* 0x0000082000027945 */ /* 0x000fe20003800200 */
[----:B--2---:R-:W-:Y:S01]  /*0ea0*/  FADD R10, -R3, R10 ;  /* 0x0000000a030a7221 */ /* 0x004fe20000000100 */
[----:B---3--:R-:W-:-:S03]  /*0eb0*/  FADD R11, -R22, R11 ;  /* 0x0000000b160b7221 */ /* 0x008fc60000000100 */
[----:B------:R-:W-:Y:S01]  /*0ec0*/  FMUL R10, R10, R10 ;  /* 0x0000000a0a0a7220 */ /* 0x000fe20000400000 */
[----:B----4-:R-:W-:-:S03]  /*0ed0*/  FADD R13, -R4, R13 ;  /* 0x0000000d040d7221 */ /* 0x010fc60000000100 */
[----:B------:R-:W-:-:S04]  /*0ee0*/  FFMA R10, R11, R11, R10 ;  /* 0x0000000b0b0a7223 */ /* 0x000fc8000000000a */
[----:B------:R-:W-:-:S05]  /*0ef0*/  FFMA R28, R13, R13, R10 ;  /* 0x0000000d0d1c7223 */ /* 0x000fca000000000a */
[----:B------:R-:W-:-:S13]  /*0f00*/  FSETP.GEU.AND P0, PT, R28, R18, PT ;  /* 0x000000121c00720b */ /* 0x000fda0003f0e000 */
[----:B------:R-:W-:Y:S05]  /*0f10*/  @P0 BRA `(.L_x_12) ;  /* 0x0000000400e40947 */ /* 0x000fea0003800000 */
[C---:B------:R-:W-:Y:S02]  /*0f20*/  IMAD R26, R23.reuse, 0x4, R0 ;  /* 0x00000004171a7824 */ /* 0x040fe400078e0200 */
[----:B------:R-:W-:-:S03]  /*0f30*/  IMAD R27, R23, 0x4, R2 ;  /* 0x00000004171b7824 */ /* 0x000fc600078e0202 */
[----:B------:R-:W-:Y:S04]  /*0f40*/  STS [R26], R7 ;  /* 0x000000071a007388 */ /* 0x000fe80000000800 */
[----:B------:R-:W-:Y:S04]  /*0f50*/  STS [R27], R28 ;  /* 0x0000001c1b007388 */ /* 0x000fe80000000800 */
[----:B------:R-:W0:Y:S04]  /*0f60*/  LDS.128 R12, [R2] ;  /* 0x00000000020c7984 */ /* 0x000e280000000c00 */
[----:B------:R-:W1:Y:S01]  /*0f70*/  LDS.128 R8, [R2+0x10] ;  /* 0x0000100002087984 */ /* 0x000e620000000c00 */
[----:B0-----:R-:W-:-:S02]  /*0f80*/  FMNMX R16, R12, -1, !PT ;  /* 0xbf8000000c107809 */ /* 0x001fc40007800000 */
[----:B------:R-:W-:Y:S02]  /*0f90*/  FSETP.GT.AND P0, PT, R12, -1, PT ;  /* 0xbf8000000c00780b */ /* 0x000fe40003f04000 */
[-C--:B------:R-:W-:Y:S02]  /*0fa0*/  FSETP.GT.AND P1, PT, R13, R16.reuse, PT ;  /* 0x000000100d00720b */ /* 0x080fe40003f24000 */
[----:B------:R-:W-:Y:S02]  /*0fb0*/  SEL R23, R23, RZ, !P0 ;  /* 0x000000ff17177207 */ /* 0x000fe40004000000 */
[----:B------:R-:W-:Y:S02]  /*0fc0*/  FSEL R13, R13, R16, P1 ;  /* 0x000000100d0d7208 */ /* 0x000fe40000800000 */
[----:B------:R-:W0:Y:S01]  /*0fd0*/  LDS.128 R16, [R2+0x20] ;  /* 0x0000200002107984 */ /* 0x000e220000000c00 */
[----:B------:R-:W-:Y:S02]  /*0fe0*/  SEL R23, R23, 0x1, !P1 ;  /* 0x0000000117177807 */ /* 0x000fe40004800000 */
[----:B------:R-:W-:-:S04]  /*0ff0*/  FSETP.GT.AND P2, PT, R14, R13, PT ;  /* 0x0000000d0e00720b */ /* 0x000fc80003f44000 */
[----:B------:R-:W-:Y:S02]  /*1000*/  FSEL R14, R14, R13, P2 ;  /* 0x0000000d0e0e7208 */ /* 0x000fe40001000000 */
[----:B------:R-:W-:Y:S02]  /*1010*/  SEL R23, R23, 0x2, !P2 ;  /* 0x0000000217177807 */ /* 0x000fe40005000000 */
[----:B------:R-:W-:-:S04]  /*1020*/  FSETP.GT.AND P3, PT, R15, R14, PT ;  /* 0x0000000e0f00720b */ /* 0x000fc80003f64000 */
[----:B------:R-:W-:Y:S02]  /*1030*/  FSEL R15, R15, R14, P3 ;  /* 0x0000000e0f0f7208 */ /* 0x000fe40001800000 */
[----:B------:R-:W-:Y:S02]  /*1040*/  SEL R23, R23, 0x3, !P3 ;  /* 0x0000000317177807 */ /* 0x000fe40005800000 */
[----:B-1----:R-:W-:-:S04]  /*1050*/  FSETP.GT.AND P4, PT, R8, R15, PT ;  /* 0x0000000f0800720b */ /* 0x002fc80003f84000 */
[----:B------:R-:W-:Y:S02]  /*1060*/  FSEL R8, R8, R15, P4 ;  /* 0x0000000f08087208 */ /* 0x000fe40002000000 */
[----:B------:R-:W1:Y:S01]  /*1070*/  LDS.128 R12, [R2+0x30] ;  /* 0x00003000020c7984 */ /* 0x000e620000000c00 */
[----:B------:R-:W-:Y:S02]  /*1080*/  SEL R23, R23, 0x4, !P4 ;  /* 0x0000000417177807 */ /* 0x000fe40006000000 */
[----:B------:R-:W-:-:S04]  /*1090*/  FSETP.GT.AND P5, PT, R9, R8, PT ;  /* 0x000000080900720b */ /* 0x000fc80003fa4000 */
[----:B------:R-:W-:Y:S02]  /*10a0*/  FSEL R9, R9, R8, P5 ;  /* 0x0000000809097208 */ /* 0x000fe40002800000 */
[----:B------:R-:W-:Y:S02]  /*10b0*/  SEL R23, R23, 0x5, !P5 ;  /* 0x0000000517177807 */ /* 0x000fe40006800000 */
[----:B------:R-:W-:-:S04]  /*10c0*/  FSETP.GT.AND P6, PT, R10, R9, PT ;  /* 0x000000090a00720b */ /* 0x000fc80003fc4000 */
[----:B------:R-:W-:Y:S02]  /*10d0*/  FSEL R10, R10, R9, P6 ;  /* 0x000000090a0a7208 */ /* 0x000fe40003000000 */
[----:B------:R-:W-:Y:S02]  /*10e0*/  SEL R23, R23, 0x6, !P6 ;  /* 0x0000000617177807 */ /* 0x000fe40007000000 */
[----:B------:R-:W-:-:S04]  /*10f0*/  FSETP.GT.AND P0, PT, R11, R10, PT ;  /* 0x0000000a0b00720b */ /* 0x000fc80003f04000 */
[----:B------:R-:W-:Y:S02]  /*1100*/  FSEL R11, R11, R10, P0 ;  /* 0x0000000a0b0b7208 */ /* 0x000fe40000000000 */
[----:B------:R-:W-:Y:S02]  /*1110*/  SEL R23, R23, 0x7, !P0 ;  /* 0x0000000717177807 */ /* 0x000fe40004000000 */
[----:B0-----:R-:W-:-:S04]  /*1120*/  FSETP.GT.AND P1, PT, R16, R11, PT ;  /* 0x0000000b1000720b */ /* 0x001fc80003f24000 */
        /* <DEDUP_REMOVED lines=85> */
[----:B------:R-:W-:-:S13]  /*1680*/  FSETP.GT.AND P1, PT, R19, R18, PT ;  /* 0x000000121300720b */ /* 0x000fda0003f24000 */
[----:B------:R-:W-:Y:S02]  /*1690*/  @P1 IMAD.MOV.U32 R18, RZ, RZ, R19 ;  /* 0x000000ffff121224 */ /* 0x000fe400078e0013 */
[----:B------:R-:W-:-:S07]  /*16a0*/  @P1 IMAD.MOV.U32 R23, RZ, RZ, 0x23 ;  /* 0x00000023ff171424 */ /* 0x000fce00078e00ff */
.L_x_12:
[----:B------:R-:W-:Y:S05]  /*16b0*/  BSYNC.RECONVERGENT B2 ;  /* 0x0000000000027941 */ /* 0x000fea0003800200 */
.L_x_11:
[----:B------:R-:W-:Y:S02]  /*16c0*/  VIADD R7, R7, 0x1 ;  /* 0x0000000107077836 */ /* 0x000fe40000000000 */
[----:B------:R-:W-:-:S03]  /*16d0*/  VIADD R21, R21, 0x3 ;  /* 0x0000000315157836 */ /* 0x000fc60000000000 */
[----:B------:R-:W-:-:S13]  /*16e0*/  ISETP.GE.AND P0, PT, R7, R20, PT ;  /* 0x000000140700720c */ /* 0x000fda0003f06270 */
[----:B------:R-:W-:Y:S05]  /*16f0*/  @!P0 BRA `(.L_x_13) ;  /* 0xfffffff400d48947 */ /* 0x000fea000383ffff */
.L_x_10:
[----:B------:R-:W-:Y:S05]  /*1700*/  BSYNC.RECONVERGENT B1 ;  /* 0x0000000000017941 */ /* 0x000fea0003800200 */
.L_x_9:
[----:B------:R-:W0:Y:S01]  /*1710*/  LDCU UR5, c[0x0][0x3a8] ;  /* 0x00007500ff0577ac */ /* 0x000e220008000800 */
[----:B------:R-:W-:-:S05]  /*1720*/  VIADD R6, R6, 0x1 ;  /* 0x0000000106067836 */ /* 0x000fca0000000000 */
[----:B0-----:R-:W-:-:S13]  /*1730*/  ISETP.NE.AND P0, PT, R6, UR5, PT ;  /* 0x0000000506007c0c */ /* 0x001fda000bf05270 */
[----:B------:R-:W-:Y:S05]  /*1740*/  @P0 BRA `(.L_x_14) ;  /* 0xfffffff400600947 */ /* 0x000fea000383ffff */
.L_x_8:
[----:B------:R-:W-:Y:S05]  /*1750*/  BSYNC.RECONVERGENT B0 ;  /* 0x0000000000007941 */ /* 0x000fea0003800200 */
.L_x_7:
[----:B------:R0:W1:Y:S04]  /*1760*/  LDS.128 R36, [R0] ;  /* 0x0000000000247984 */ /* 0x0000680000000c00 */
[----:B------:R0:W2:Y:S04]  /*1770*/  LDS.128 R32, [R0+0x10] ;  /* 0x0000100000207984 */ /* 0x0000a80000000c00 */
[----:B------:R0:W3:Y:S04]  /*1780*/  LDS.128 R28, [R0+0x20] ;  /* 0x00002000001c7984 */ /* 0x0000e80000000c00 */
[----:B------:R0:W4:Y:S04]  /*1790*/  LDS.128 R24, [R0+0x30] ;  /* 0x0000300000187984 */ /* 0x0001280000000c00 */
[----:B------:R0:W0:Y:S04]  /*17a0*/  LDS.128 R20, [R0+0x40] ;  /* 0x0000400000147984 */ /* 0x0000280000000c00 */
[----:B------:R0:W0:Y:S04]  /*17b0*/  LDS.128 R16, [R0+0x50] ;  /* 0x0000500000107984 */ /* 0x0000280000000c00 */
[----:B------:R0:W0:Y:S04]  /*17c0*/  LDS.128 R12, [R0+0x60] ;  /* 0x00006000000c7984 */ /* 0x0000280000000c00 */
[----:B------:R0:W0:Y:S04]  /*17d0*/  LDS.128 R8, [R0+0x70] ;  /* 0x0000700000087984 */ /* 0x0000280000000c00 */
[----:B------:R0:W0:Y:S02]  /*17e0*/  LDS.128 R4, [R0+0x80] ;  /* 0x0000800000047984 */ /* 0x0000240000000c00 */
.L_x_0:
[----:B------:R-:W5:Y:S01]  /*17f0*/  S2R R40, SR_TID.X ;  /* 0x0000000000287919 */ /* 0x000f620000002100 */
[----:B------:R-:W1:Y:S01]  /*1800*/  LDC.64 R2, c[0x0][0x3c0] ;  /* 0x0000f000ff027b82 */ /* 0x000e620000000a00 */
[----:B------:R-:W5:Y:S07]  /*1810*/  S2R R41, SR_CTAID.X ;  /* 0x0000000000297919 */ /* 0x000f6e0000002500 */
[----:B0-----:R-:W0:Y:S01]  /*1820*/  LDC R0, c[0x0][0x38c] ;  /* 0x0000e300ff007b82 */ /* 0x001e220000000800 */
[----:B-----5:R-:W-:-:S04]  /*1830*/  IMAD R40, R41, 0x40, R40 ;  /* 0x0000004029287824 */ /* 0x020fc800078e0228 */
[----:B------:R-:W-:-:S04]  /*1840*/  VIADD R41, R40, 0x1 ;  /* 0x0000000128297836 */ /* 0x000fc80000000000 */
[----:B-1----:R-:W-:-:S05]  /*1850*/  IMAD.WIDE R2, R41, 0x4, R2 ;  /* 0x0000000429027825 */ /* 0x002fca00078e0202 */
[----:B------:R1:W-:Y:S01]  /*1860*/  STG.E desc[UR6][R2.64], R36 ;  /* 0x0000002402007986 */ /* 0x0003e2000c101906 */
[----:B0-----:R-:W-:-:S05]  /*1870*/  IMAD.WIDE R40, R0, 0x4, R2 ;  /* 0x0000000400287825 */ /* 0x001fca00078e0202 */
[----:B------:R0:W-:Y:S01]  /*1880*/  STG.E desc[UR6][R40.64], R37 ;  /* 0x0000002528007986 */ /* 0x0001e2000c101906 */
[----:B------:R-:W-:-:S05]  /*1890*/  IMAD.WIDE R42, R0, 0x4, R40 ;  /* 0x00000004002a7825 */ /* 0x000fca00078e0228 */
[----:B------:R-:W-:Y:S01]  /*18a0*/  STG.E desc[UR6][R42.64], R38 ;  /* 0x000000262a007986 */ /* 0x000fe2000c101906 */
[----:B------:R-:W-:-:S05]  /*18b0*/  IMAD.WIDE R44, R0, 0x4, R42 ;  /* 0x00000004002c7825 */ /* 0x000fca00078e022a */
[----:B------:R5:W-:Y:S01]  /*18c0*/  STG.E desc[UR6][R44.64], R39 ;  /* 0x000000272c007986 */ /* 0x000be2000c101906 */
[----:B-1----:R-:W-:-:S05]  /*18d0*/  IMAD.WIDE R2, R0, 0x4, R44 ;  /* 0x0000000400027825 */ /* 0x002fca00078e022c */
[----:B--2---:R1:W-:Y:S01]  /*18e0*/  STG.E desc[UR6][R2.64], R32 ;  /* 0x0000002002007986 */ /* 0x0043e2000c101906 */
[----:B0-----:R-:W-:-:S05]  /*18f0*/  IMAD.WIDE R40, R0, 0x4, R2 ;  /* 0x0000000400287825 */ /* 0x001fca00078e0202 */
[----:B------:R0:W-:Y:S01]  /*1900*/  STG.E desc[UR6][R40.64], R33 ;  /* 0x0000002128007986 */ /* 0x0001e2000c101906 */
[----:B------:R-:W-:-:S05]  /*1910*/  IMAD.WIDE R36, R0, 0x4, R40 ;  /* 0x0000000400247825 */ /* 0x000fca00078e0228 */
[----:B------:R2:W-:Y:S01]  /*1920*/  STG.E desc[UR6][R36.64], R34 ;  /* 0x0000002224007986 */ /* 0x0005e2000c101906 */
[----:B-----5:R-:W-:-:S05]  /*1930*/  IMAD.WIDE R44, R0, 0x4, R36 ;  /* 0x00000004002c7825 */ /* 0x020fca00078e0224 */
[----:B------:R5:W-:Y:S01]  /*1940*/  STG.E desc[UR6][R44.64], R35 ;  /* 0x000000232c007986 */ /* 0x000be2000c101906 */
[----:B-1----:R-:W-:-:S05]  /*1950*/  IMAD.WIDE R2, R0, 0x4, R44 ;  /* 0x0000000400027825 */ /* 0x002fca00078e022c */
[----:B---3--:R1:W-:Y:S01]  /*1960*/  STG.E desc[UR6][R2.64], R28 ;  /* 0x0000001c02007986 */ /* 0x0083e2000c101906 */
[----:B------:R-:W-:-:S05]  /*1970*/  IMAD.WIDE R42, R0, 0x4, R2 ;  /* 0x00000004002a7825 */ /* 0x000fca00078e0202 */
[----:B------:R3:W-:Y:S01]  /*1980*/  STG.E desc[UR6][R42.64], R29 ;  /* 0x0000001d2a007986 */ /* 0x0007e2000c101906 */
[----:B0-----:R-:W-:-:S05]  /*1990*/  IMAD.WIDE R40, R0, 0x4, R42 ;  /* 0x0000000400287825 */ /* 0x001fca00078e022a */
[----:B------:R0:W-:Y:S01]  /*19a0*/  STG.E desc[UR6][R40.64], R30 ;  /* 0x0000001e28007986 */ /* 0x0001e2000c101906 */
[----:B--2---:R-:W-:-:S05]  /*19b0*/  IMAD.WIDE R36, R0, 0x4, R40 ;  /* 0x0000000400247825 */ /* 0x004fca00078e0228 */
[----:B------:R2:W-:Y:S01]  /*19c0*/  STG.E desc[UR6][R36.64], R31 ;  /* 0x0000001f24007986 */ /* 0x0005e2000c101906 */
[----:B-----5:R-:W-:-:S05]  /*19d0*/  IMAD.WIDE R44, R0, 0x4, R36 ;  /* 0x00000004002c7825 */ /* 0x020fca00078e0224 */
[----:B----4-:R4:W-:Y:S01]  /*19e0*/  STG.E desc[UR6][R44.64], R24 ;  /* 0x000000182c007986 */ /* 0x0109e2000c101906 */
[----:B------:R-:W-:-:S05]  /*19f0*/  IMAD.WIDE R38, R0, 0x4, R44 ;  /* 0x0000000400267825 */ /* 0x000fca00078e022c */
[----:B------:R5:W-:Y:S01]  /*1a00*/  STG.E desc[UR6][R38.64], R25 ;  /* 0x0000001926007986 */ /* 0x000be2000c101906 */
[----:B-1----:R-:W-:-:S05]  /*1a10*/  IMAD.WIDE R2, R0, 0x4, R38 ;  /* 0x0000000400027825 */ /* 0x002fca00078e0226 */
[----:B------:R1:W-:Y:S01]  /*1a20*/  STG.E desc[UR6][R2.64], R26 ;  /* 0x0000001a02007986 */ /* 0x0003e2000c101906 */
[----:B---3--:R-:W-:-:S05]  /*1a30*/  IMAD.WIDE R42, R0, 0x4, R2 ;  /* 0x00000004002a7825 */ /* 0x008fca00078e0202 */
[----:B------:R3:W-:Y:S01]  /*1a40*/  STG.E desc[UR6][R42.64], R27 ;  /* 0x0000001b2a007986 */ /* 0x0007e2000c101906 */
[----:B------:R-:W-:-:S05]  /*1a50*/  IMAD.WIDE R32, R0, 0x4, R42 ;  /* 0x0000000400207825 */ /* 0x000fca00078e022a */
[----:B------:R-:W-:Y:S01]  /*1a60*/  STG.E desc[UR6][R32.64], R20 ;  /* 0x0000001420007986 */ /* 0x000fe2000c101906 */
[----:B------:R-:W-:-:S05]  /*1a70*/  IMAD.WIDE R34, R0, 0x4, R32 ;  /* 0x0000000400227825 */ /* 0x000fca00078e0220 */
[----:B------:R3:W-:Y:S01]  /*1a80*/  STG.E desc[UR6][R34.64], R21 ;  /* 0x0000001522007986 */ /* 0x0007e2000c101906 */
[----:B0-----:R-:W-:-:S05]  /*1a90*/  IMAD.WIDE R40, R0, 0x4, R34 ;  /* 0x0000000400287825 */ /* 0x001fca00078e0222 */
[----:B------:R0:W-:Y:S01]  /*1aa0*/  STG.E desc[UR6][R40.64], R22 ;  /* 0x0000001628007986 */ /* 0x0001e2000c101906 */
[----:B--2---:R-:W-:-:S05]  /*1ab0*/  IMAD.WIDE R36, R0, 0x4, R40 ;  /* 0x0000000400247825 */ /* 0x004fca00078e0228 */
[----:B------:R2:W-:Y:S01]  /*1ac0*/  STG.E desc[UR6][R36.64], R23 ;  /* 0x0000001724007986 */ /* 0x0005e2000c101906 */
[----:B------:R-:W-:-:S05]  /*1ad0*/  IMAD.WIDE R28, R0, 0x4, R36 ;  /* 0x00000004001c7825 */ /* 0x000fca00078e0224 */
[----:B------:R2:W-:Y:S01]  /*1ae0*/  STG.E desc[UR6][R28.64], R16 ;  /* 0x000000101c007986 */ /* 0x0005e2000c101906 */
[----:B----4-:R-:W-:-:S05]  /*1af0*/  IMAD.WIDE R44, R0, 0x4, R28 ;  /* 0x00000004002c7825 */ /* 0x010fca00078e021c */
[----:B------:R4:W-:Y:S01]  /*1b00*/  STG.E desc[UR6][R44.64], R17 ;  /* 0x000000112c007986 */ /* 0x0009e2000c101906 */
[----:B-----5:R-:W-:-:S05]  /*1b10*/  IMAD.WIDE R38, R0, 0x4, R44 ;  /* 0x0000000400267825 */ /* 0x020fca00078e022c */
[----:B------:R-:W-:Y:S01]  /*1b20*/  STG.E desc[UR6][R38.64], R18 ;  /* 0x0000001226007986 */ /* 0x000fe2000c101906 */
[----:B-1----:R-:W-:-:S05]  /*1b30*/  IMAD.WIDE R2, R0, 0x4, R38 ;  /* 0x0000000400027825 */ /* 0x002fca00078e0226 */
[----:B------:R-:W-:Y:S01]  /*1b40*/  STG.E desc[UR6][R2.64], R19 ;  /* 0x0000001302007986 */ /* 0x000fe2000c101906 */
[----:B---3--:R-:W-:-:S05]  /*1b50*/  IMAD.WIDE R42, R0, 0x4, R2 ;  /* 0x00000004002a7825 */ /* 0x008fca00078e0202 */
[----:B------:R-:W-:Y:S01]  /*1b60*/  STG.E desc[UR6][R42.64], R12 ;  /* 0x0000000c2a007986 */ /* 0x000fe2000c101906 */
[----:B------:R-:W-:-:S05]  /*1b70*/  IMAD.WIDE R30, R0, 0x4, R42 ;  /* 0x00000004001e7825 */ /* 0x000fca00078e022a */
        /* <DEDUP_REMOVED lines=9> */
[----:B0-----:R-:W-:-:S05]  /*1c10*/  IMAD.WIDE R40, R0, 0x4, R26 ;  /* 0x0000000400287825 */ /* 0x001fca00078e021a */
[----:B------:R-:W-:Y:S01]  /*1c20*/  STG.E desc[UR6][R40.64], R10 ;  /* 0x0000000a28007986 */ /* 0x000fe2000c101906 */
[----:B--2---:R-:W-:-:S05]  /*1c30*/  IMAD.WIDE R36, R0, 0x4, R40 ;  /* 0x0000000400247825 */ /* 0x004fca00078e0228 */
[----:B------:R-:W-:Y:S01]  /*1c40*/  STG.E desc[UR6][R36.64], R11 ;  /* 0x0000000b24007986 */ /* 0x000fe2000c101906 */
[----:B------:R-:W-:-:S05]  /*1c50*/  IMAD.WIDE R20, R0, 0x4, R36 ;  /* 0x0000000400147825 */ /* 0x000fca00078e0224 */
[----:B------:R-:W-:Y:S01]  /*1c60*/  STG.E desc[UR6][R20.64], R4 ;  /* 0x0000000414007986 */ /* 0x000fe2000c101906 */
[----:B------:R-:W-:-:S05]  /*1c70*/  IMAD.WIDE R28, R0, 0x4, R20 ;  /* 0x00000004001c7825 */ /* 0x000fca00078e0214 */
[----:B------:R-:W-:Y:S01]  /*1c80*/  STG.E desc[UR6][R28.64], R5 ;  /* 0x000000051c007986 */ /* 0x000fe2000c101906 */
[----:B------:R-:W-:-:S05]  /*1c90*/  IMAD.WIDE R22, R0, 0x4, R28 ;  /* 0x0000000400167825 */ /* 0x000fca00078e021c */
[----:B------:R-:W-:Y:S01]  /*1ca0*/  STG.E desc[UR6][R22.64], R6 ;  /* 0x0000000616007986 */ /* 0x000fe2000c101906 */
[----:B----4-:R-:W-:-:S05]  /*1cb0*/  IMAD.WIDE R16, R0, 0x4, R22 ;  /* 0x0000000400107825 */ /* 0x010fca00078e0216 */
[----:B------:R-:W-:Y:S01]  /*1cc0*/  STG.E desc[UR6][R16.64], R7 ;  /* 0x0000000710007986 */ /* 0x000fe2000c101906 */
[----:B------:R-:W-:Y:S05]  /*1cd0*/  EXIT ;  /* 0x000000000000794d */ /* 0x000fea0003800000 */
        .weak           $__internal_0_$__cuda_sm3x_div_rn_noftz_f32_slowpath
        .type           $__internal_0_$__cuda_sm3x_div_rn_noftz_f32_slowpath,@function
        .size           $__internal_0_$__cuda_sm3x_div_rn_noftz_f32_slowpath,(.L_x_65 - $__internal_0_$__cuda_sm3x_div_rn_noftz_f32_slowpath)
$__internal_0_$__cuda_sm3x_div_rn_noftz_f32_slowpath:
[----:B------:R-:W-:Y:S01]  /*1ce0*/  SHF.R.U32.HI R11, RZ, 0x17, R7 ;  /* 0x00000017ff0b7819 */ /* 0x000fe20000011607 */
[----:B------:R-:W-:Y:S01]  /*1cf0*/  BSSY.RECONVERGENT B1, `(.L_x_15) ;  /* 0x0000064000017945 */ /* 0x000fe20003800200 */
[----:B------:R-:W-:Y:S01]  /*1d00*/  SHF.R.U32.HI R5, RZ, 0x17, R6 ;  /* 0x00000017ff057819 */ /* 0x000fe20000011606 */
[----:B------:R-:W-:Y:S01]  /*1d10*/  IMAD.MOV.U32 R13, RZ, RZ, 0x447a0000 ;  /* 0x447a0000ff0d7424 */ /* 0x000fe200078e00ff */
[----:B------:R-:W-:Y:S02]  /*1d20*/  LOP3.LUT R11, R11, 0xff, RZ, 0xc0, !PT ;  /* 0x000000ff0b0b7812 */ /* 0x000fe400078ec0ff */
[----:B------:R-:W-:-:S03]  /*1d30*/  LOP3.LUT R17, R5, 0xff, RZ, 0xc0, !PT ;  /* 0x000000ff05117812 */ /* 0x000fc600078ec0ff */
[----:B------:R-:W-:Y:S02]  /*1d40*/  VIADD R14, R11, 0xffffffff ;  /* 0xffffffff0b0e7836 */ /* 0x000fe40000000000 */
[----:B------:R-:W-:-:S03]  /*1d50*/  VIADD R15, R17, 0xffffffff ;  /* 0xffffffff110f7836 */ /* 0x000fc60000000000 */
[----:B------:R-:W-:-:S04]  /*1d60*/  ISETP.GT.U32.AND P0, PT, R14, 0xfd, PT ;  /* 0x000000fd0e00780c */ /* 0x000fc80003f04070 */
[----:B------:R-:W-:-:S13]  /*1d70*/  ISETP.GT.U32.OR P0, PT, R15, 0xfd, P0 ;  /* 0x000000fd0f00780c */ /* 0x000fda0000704470 */
[----:B------:R-:W-:Y:S01]  /*1d80*/  @!P0 IMAD.MOV.U32 R12, RZ, RZ, RZ ;  /* 0x000000ffff0c8224 */ /* 0x000fe200078e00ff */
[----:B------:R-:W-:Y:S06]  /*1d90*/  @!P0 BRA `(.L_x_16) ;  /* 0x0000000000608947 */ /* 0x000fec0003800000 */
[----:B------:R-:W-:Y:S01]  /*1da0*/  IMAD.MOV.U32 R5, RZ, RZ, 0x447a0000 ;  /* 0x447a0000ff057424 */ /* 0x000fe200078e00ff */
[----:B------:R-:W-:-:S04]  /*1db0*/  FSETP.GTU.FTZ.AND P0, PT, |R6|, +INF , PT ;  /* 0x7f8000000600780b */ /* 0x000fc80003f1c200 */
[----:B------:R-:W-:-:S04]  /*1dc0*/  FSETP.GTU.FTZ.AND P1, PT, |R5|, +INF , PT ;  /* 0x7f8000000500780b */ /* 0x000fc80003f3c200 */
[----:B------:R-:W-:-:S13]  /*1dd0*/  PLOP3.LUT P0, PT, P0, P1, PT, 0xf8, 0x8f ;  /* 0x00000000008f781c */ /* 0x000fda0000703f70 */
[----:B------:R-:W-:Y:S05]  /*1de0*/  @P0 BRA `(.L_x_17) ;  /* 0x00000004004c0947 */ /* 0x000fea0003800000 */
[----:B------:R-:W-:-:S13]  /*1df0*/  LOP3.LUT P0, RZ, R13, 0x7fffffff, R6, 0xc8, !PT ;  /* 0x7fffffff0dff7812 */ /* 0x000fda000780c806 */
[----:B------:R-:W-:Y:S05]  /*1e00*/  @!P0 BRA `(.L_x_18) ;  /* 0x00000004003c8947 */ /* 0x000fea0003800000 */
[C---:B------:R-:W-:Y:S02]  /*1e10*/  FSETP.NEU.FTZ.AND P1, PT, |R6|.reuse, +INF , PT ;  /* 0x7f8000000600780b */ /* 0x040fe40003f3d200 */
[----:B------:R-:W-:Y:S02]  /*1e20*/  FSETP.NEU.FTZ.AND P0, PT, |R5|, +INF , PT ;  /* 0x7f8000000500780b */ /* 0x000fe40003f1d200 */
[----:B------:R-:W-:-:S11]  /*1e30*/  FSETP.NEU.FTZ.AND P2, PT, |R6|, +INF , PT ;  /* 0x7f8000000600780b */ /* 0x000fd60003f5d200 */
[----:B------:R-:W-:Y:S05]  /*1e40*/  @!P0 BRA !P1, `(.L_x_18) ;  /* 0x00000004002c8947 */ /* 0x000fea0004800000 */
[----:B------:R-:W-:-:S04]  /*1e50*/  LOP3.LUT P1, RZ, R6, 0x7fffffff, RZ, 0xc0, !PT ;  /* 0x7fffffff06ff7812 */ /* 0x000fc8000782c0ff */
[----:B------:R-:W-:-:S13]  /*1e60*/  PLOP3.LUT P0, PT, P0, P1, PT, 0x2f, 0xf2 ;  /* 0x0000000000f2781c */ /* 0x000fda0000702577 */
[----:B------:R-:W-:Y:S05]  /*1e70*/  @P0 BRA `(.L_x_19) ;  /* 0x0000000400180947 */ /* 0x000fea0003800000 */
[----:B------:R-:W-:-:S04]  /*1e80*/  LOP3.LUT P0, RZ, R13, 0x7fffffff, RZ, 0xc0, !PT ;  /* 0x7fffffff0dff7812 */ /* 0x000fc8000780c0ff */
[----:B------:R-:W-:-:S13]  /*1e90*/  PLOP3.LUT P0, PT, P2, P0, PT, 0x2f, 0xf2 ;  /* 0x0000000000f2781c */ /* 0x000fda0001700577 */
[----:B------:R-:W-:Y:S05]  /*1ea0*/  @P0 BRA `(.L_x_20) ;  /* 0x0000000400000947 */ /* 0x000fea0003800000 */
[----:B------:R-:W-:Y:S02]  /*1eb0*/  ISETP.GE.AND P0, PT, R15, RZ, PT ;  /* 0x000000ff0f00720c */ /* 0x000fe40003f06270 */
[----:B------:R-:W-:-:S11]  /*1ec0*/  ISETP.GE.AND P1, PT, R14, RZ, PT ;  /* 0x000000ff0e00720c */ /* 0x000fd60003f26270 */
[----:B------:R-:W-:Y:S02]  /*1ed0*/  @P0 IMAD.MOV.U32 R12, RZ, RZ, RZ ;  /* 0x000000ffff0c0224 */ /* 0x000fe400078e00ff */
[----:B------:R-:W-:Y:S01]  /*1ee0*/  @!P0 FFMA R6, R6, 1.84467440737095516160e+19, RZ ;  /* 0x5f80000006068823 */ /* 0x000fe200000000ff */
[----:B------:R-:W-:Y:S02]  /*1ef0*/  @!P0 IMAD.MOV.U32 R12, RZ, RZ, -0x40 ;  /* 0xffffffc0ff0c8424 */ /* 0x000fe400078e00ff */
[----:B------:R-:W-:Y:S02]  /*1f00*/  @!P1 FFMA R13, R5, 1.84467440737095516160e+19, RZ ;  /* 0x5f800000050d9823 */ /* 0x000fe400000000ff */
[----:B------:R-:W-:-:S07]  /*1f10*/  @!P1 VIADD R12, R12, 0x40 ;  /* 0x000000400c0c9836 */ /* 0x000fce0000000000 */
.L_x_16:
[----:B------:R-:W-:Y:S01]  /*1f20*/  LEA R14, R11, 0xc0800000, 0x17 ;  /* 0xc08000000b0e7811 */ /* 0x000fe200078eb8ff */
[----:B------:R-:W-:Y:S04]  /*1f30*/  BSSY.RECONVERGENT B2, `(.L_x_21) ;  /* 0x0000036000027945 */ /* 0x000fe80003800200 */
[----:B------:R-:W-:Y:S02]  /*1f40*/  IMAD.IADD R14, R13, 0x1, -R14 ;  /* 0x000000010d0e7824 */ /* 0x000fe400078e0a0e */
[----:B------:R-:W-:Y:S02]  /*1f50*/  VIADD R13, R17, 0xffffff81 ;  /* 0xffffff81110d7836 */ /* 0x000fe40000000000 */
[----:B------:R-:W0:Y:S01]  /*1f60*/  MUFU.RCP R15, R14 ;  /* 0x0000000e000f7308 */ /* 0x000e220000001000 */
[----:B------:R-:W-:Y:S01]  /*1f70*/  FADD.FTZ R16, -R14, -RZ ;  /* 0x800000ff0e107221 */ /* 0x000fe20000010100 */
[C---:B------:R-:W-:Y:S01]  /*1f80*/  IMAD R5, R13.reuse, -0x800000, R6 ;  /* 0xff8000000d057824 */ /* 0x040fe200078e0206 */
[----:B------:R-:W-:-:S05]  /*1f90*/  IADD3 R11, PT, PT, R13, 0x7f, -R11 ;  /* 0x0000007f0d0b7810 */ /* 0x000fca0007ffe80b */
[----:B------:R-:W-:Y:S02]  /*1fa0*/  IMAD.IADD R11, R11, 0x1, R12 ;  /* 0x000000010b0b7824 */ /* 0x000fe400078e020c */
[----:B0-----:R-:W-:-:S04]  /*1fb0*/  FFMA R18, R15, R16, 1 ;  /* 0x3f8000000f127423 */ /* 0x001fc80000000010 */
[----:B------:R-:W-:-:S04]  /*1fc0*/  FFMA R17, R15, R18, R15 ;  /* 0x000000120f117223 */ /* 0x000fc8000000000f */
[----:B------:R-:W-:-:S04]  /*1fd0*/  FFMA R6, R5, R17, RZ ;  /* 0x0000001105067223 */ /* 0x000fc800000000ff */
[----:B------:R-:W-:-:S04]  /*1fe0*/  FFMA R15, R16, R6, R5 ;  /* 0x00000006100f7223 */ /* 0x000fc80000000005 */
[----:B------:R-:W-:-:S04]  /*1ff0*/  FFMA R18, R17, R15, R6 ;  /* 0x0000000f11127223 */ /* 0x000fc80000000006 */
[----:B------:R-:W-:-:S04]  /*2000*/  FFMA R15, R16, R18, R5 ;  /* 0x00000012100f7223 */ /* 0x000fc80000000005 */
[----:B------:R-:W-:-:S05]  /*2010*/  FFMA R6, R17, R15, R18 ;  /* 0x0000000f11067223 */ /* 0x000fca0000000012 */
[----:B------:R-:W-:-:S04]  /*2020*/  SHF.R.U32.HI R5, RZ, 0x17, R6 ;  /* 0x00000017ff057819 */ /* 0x000fc80000011606 */
[----:B------:R-:W-:-:S05]  /*2030*/  LOP3.LUT R5, R5, 0xff, RZ, 0xc0, !PT ;  /* 0x000000ff05057812 */ /* 0x000fca00078ec0ff */
[----:B------:R-:W-:-:S04]  /*2040*/  IMAD.IADD R13, R5, 0x1, R11 ;  /* 0x00000001050d7824 */ /* 0x000fc800078e020b */
[----:B------:R-:W-:-:S05]  /*2050*/  VIADD R5, R13, 0xffffffff ;  /* 0xffffffff0d057836 */ /* 0x000fca0000000000 */
[----:B------:R-:W-:-:S13]  /*2060*/  ISETP.GE.U32.AND P0, PT, R5, 0xfe, PT ;  /* 0x000000fe0500780c */ /* 0x000fda0003f06070 */
[----:B------:R-:W-:Y:S05]  /*2070*/  @!P0 BRA `(.L_x_22) ;  /* 0x0000000000808947 */ /* 0x000fea0003800000 */
[----:B------:R-:W-:-:S13]  /*2080*/  ISETP.GT.AND P0, PT, R13, 0xfe, PT ;  /* 0x000000fe0d00780c */ /* 0x000fda0003f04270 */
[----:B------:R-:W-:Y:S05]  /*2090*/  @P0 BRA `(.L_x_23) ;  /* 0x00000000006c0947 */ /* 0x000fea0003800000 */
[----:B------:R-:W-:-:S13]  /*20a0*/  ISETP.GE.AND P0, PT, R13, 0x1, PT ;  /* 0x000000010d00780c */ /* 0x000fda0003f06270 */
[----:B------:R-:W-:Y:S05]  /*20b0*/  @P0 BRA `(.L_x_24) ;  /* 0x0000000000740947 */ /* 0x000fea0003800000 */
[----:B------:R-:W-:Y:S02]  /*20c0*/  ISETP.GE.AND P0, PT, R13, -0x18, PT ;  /* 0xffffffe80d00780c */ /* 0x000fe40003f06270 */
[----:B------:R-:W-:-:S11]  /*20d0*/  LOP3.LUT R6, R6, 0x80000000, RZ, 0xc0, !PT ;  /* 0x8000000006067812 */ /* 0x000fd600078ec0ff */
[----:B------:R-:W-:Y:S05]  /*20e0*/  @!P0 BRA `(.L_x_24) ;  /* 0x0000000000688947 */ /* 0x000fea0003800000 */
[-CC-:B------:R-:W-:Y:S01]  /*20f0*/  FFMA.RZ R5, R17, R15.reuse, R18.reuse ;  /* 0x0000000f11057223 */ /* 0x180fe2000000c012 */
[----:B------:R-:W-:Y:S02]  /*2100*/  VIADD R14, R13, 0x20 ;  /* 0x000000200d0e7836 */ /* 0x000fe40000000000 */
[-CC-:B------:R-:W-:Y:S01]  /*2110*/  FFMA.RM R12, R17, R15.reuse, R18.reuse ;  /* 0x0000000f110c7223 */ /* 0x180fe20000004012 */
[----:B------:R-:W-:Y:S02]  /*2120*/  ISETP.NE.AND P2, PT, R13, RZ, PT ;  /* 0x000000ff0d00720c */ /* 0x000fe40003f45270 */
[----:B------:R-:W-:Y:S01]  /*2130*/  LOP3.LUT R11, R5, 0x7fffff, RZ, 0xc0, !PT ;  /* 0x007fffff050b7812 */ /* 0x000fe200078ec0ff */
[----:B------:R-:W-:Y:S01]  /*2140*/  FFMA.RP R5, R17, R15, R18 ;  /* 0x0000000f11057223 */ /* 0x000fe20000008012 */
[----:B------:R-:W-:Y:S01]  /*2150*/  ISETP.NE.AND P1, PT, R13, RZ, PT ;  /* 0x000000ff0d00720c */ /* 0x000fe20003f25270 */
[----:B------:R-:W-:Y:S01]  /*2160*/  IMAD.MOV R13, RZ, RZ, -R13 ;  /* 0x000000ffff0d7224 */ /* 0x000fe200078e0a0d */
[----:B------:R-:W-:-:S02]  /*2170*/  LOP3.LUT R11, R11, 0x800000, RZ, 0xfc, !PT ;  /* 0x008000000b0b7812 */ /* 0x000fc400078efcff */
[----:B------:R-:W-:Y:S02]  /*2180*/  FSETP.NEU.FTZ.AND P0, PT, R5, R12, PT ;  /* 0x0000000c0500720b */ /* 0x000fe40003f1d000 */
[----:B------:R-:W-:Y:S02]  /*2190*/  SHF.L.U32 R14, R11, R14, RZ ;  /* 0x0000000e0b0e7219 */ /* 0x000fe400000006ff */
[----:B------:R-:W-:Y:S02]  /*21a0*/  SEL R12, R13, RZ, P2 ;  /* 0x000000ff0d0c7207 */ /* 0x000fe40001000000 */
[----:B------:R-:W-:Y:S02]  /*21b0*/  ISETP.NE.AND P1, PT, R14, RZ, P1 ;  /* 0x000000ff0e00720c */ /* 0x000fe40000f25270 */
[----:B------:R-:W-:Y:S02]  /*21c0*/  SHF.R.U32.HI R12, RZ, R12, R11 ;  /* 0x0000000cff0c7219 */ /* 0x000fe4000001160b */
[----:B------:R-:W-:-:S02]  /*21d0*/  PLOP3.LUT P0, PT, P0, P1, PT, 0xf8, 0x8f ;  /* 0x00000000008f781c */ /* 0x000fc40000703f70 */
[----:B------:R-:W-:Y:S02]  /*21e0*/  SHF.R.U32.HI R14, RZ, 0x1, R12 ;  /* 0x00000001ff0e7819 */ /* 0x000fe4000001160c */
[----:B------:R-:W-:-:S04]  /*21f0*/  SEL R5, RZ, 0x1, !P0 ;  /* 0x00000001ff057807 */ /* 0x000fc80004000000 */
[----:B------:R-:W-:-:S04]  /*2200*/  LOP3.LUT R5, R5, 0x1, R14, 0xf8, !PT ;  /* 0x0000000105057812 */ /* 0x000fc800078ef80e */
[----:B------:R-:W-:-:S05]  /*2210*/  LOP3.LUT R5, R5, R12, RZ, 0xc0, !PT ;  /* 0x0000000c05057212 */ /* 0x000fca00078ec0ff */
[----:B------:R-:W-:-:S05]  /*2220*/  IMAD.IADD R5, R14, 0x1, R5 ;  /* 0x000000010e057824 */ /* 0x000fca00078e0205 */
[----:B------:R-:W-:Y:S01]  /*2230*/  LOP3.LUT R6, R5, R6, RZ, 0xfc, !PT ;  /* 0x0000000605067212 */ /* 0x000fe200078efcff */
[----:B------:R-:W-:Y:S06]  /*2240*/  BRA `(.L_x_24) ;  /* 0x0000000000107947 */ /* 0x000fec0003800000 */
.L_x_23:
[----:B------:R-:W-:-:S04]  /*2250*/  LOP3.LUT R6, R6, 0x80000000, RZ, 0xc0, !PT ;  /* 0x8000000006067812 */ /* 0x000fc800078ec0ff */
[----:B------:R-:W-:Y:S01]  /*2260*/  LOP3.LUT R6, R6, 0x7f800000, RZ, 0xfc, !PT ;  /* 0x7f80000006067812 */ /* 0x000fe200078efcff */
[----:B------:R-:W-:Y:S06]  /*2270*/  BRA `(.L_x_24) ;  /* 0x0000000000047947 */ /* 0x000fec0003800000 */
.L_x_22:
[----:B------:R-:W-:-:S07]  /*2280*/  IMAD R6, R11, 0x800000, R6 ;  /* 0x008000000b067824 */ /* 0x000fce00078e0206 */
.L_x_24:
[----:B------:R-:W-:Y:S05]  /*2290*/  BSYNC.RECONVERGENT B2 ;  /* 0x0000000000027941 */ /* 0x000fea0003800200 */
.L_x_21:
[----:B------:R-:W-:Y:S05]  /*22a0*/  BRA `(.L_x_25) ;  /* 0x0000000000207947 */ /* 0x000fea0003800000 */
.L_x_20:
[----:B------:R-:W-:-:S04]  /*22b0*/  LOP3.LUT R6, R13, 0x80000000, R6, 0x48, !PT ;  /* 0x800000000d067812 */ /* 0x000fc800078e4806 */
[----:B------:R-:W-:Y:S01]  /*22c0*/  LOP3.LUT R6, R6, 0x7f800000, RZ, 0xfc, !PT ;  /* 0x7f80000006067812 */ /* 0x000fe200078efcff */
[----:B------:R-:W-:Y:S06]  /*22d0*/  BRA `(.L_x_25) ;  /* 0x0000000000147947 */ /* 0x000fec0003800000 */
.L_x_19:
[----:B------:R-:W-:Y:S01]  /*22e0*/  LOP3.LUT R6, R13, 0x80000000, R6, 0x48, !PT ;  /* 0x800000000d067812 */ /* 0x000fe200078e4806 */
[----:B------:R-:W-:Y:S06]  /*22f0*/  BRA `(.L_x_25) ;  /* 0x00000000000c7947 */ /* 0x000fec0003800000 */
.L_x_18:
[----:B------:R-:W0:Y:S01]  /*2300*/  MUFU.RSQ R6, -QNAN ;  /* 0xffc0000000067908 */ /* 0x000e220000001400 */
[----:B------:R-:W-:Y:S05]  /*2310*/  BRA `(.L_x_25) ;  /* 0x0000000000047947 */ /* 0x000fea0003800000 */
.L_x_17:
[----:B------:R-:W-:-:S07]  /*2320*/  FADD.FTZ R6, R6, R5 ;  /* 0x0000000506067221 */ /* 0x000fce0000010000 */
.L_x_25:
[----:B------:R-:W-:Y:S05]  /*2330*/  BSYNC.RECONVERGENT B1 ;  /* 0x0000000000017941 */ /* 0x000fea0003800200 */
.L_x_15:
[----:B------:R-:W-:-:S04]  /*2340*/  IMAD.MOV.U32 R11, RZ, RZ, 0x0 ;  /* 0x00000000ff0b7424 */ /* 0x000fc800078e00ff */
[----:B0-----:R-:W-:Y:S05]  /*2350*/  RET.REL.NODEC R10 `(_Z8knearestiiiiPKiS0_PKfiS0_S2_Pj) ;  /* 0xffffffdc0a287950 */ /* 0x001fea0003c3ffff */
.L_x_26:
[----:B------:R-:W-:-:S00]  /*2360*/  BRA `(.L_x_26) ;  /* 0xfffffffc00fc7947 */ /* 0x000fc0000383ffff */
[----:B------:R-:W-:-:S00]  /*2370*/  NOP ;  /* 0x0000000000007918 */ /* 0x000fc00000000000 */
        /* <DEDUP_REMOVED lines=8> */
.L_x_65:


//--------------------- .text._Z5storePKfiiiiPKiPiiPf --------------------------
	.section	.text._Z5storePKfiiiiPKiPiiPf,"ax",@progbits
	.align	128
        .global         _Z5storePKfiiiiPKiPiiPf
        .type           _Z5storePKfiiiiPKiPiiPf,@function
        .size           _Z5storePKfiiiiPKiPiiPf,(.L_x_66 - _Z5storePKfiiiiPKiPiiPf)
        .other          _Z5storePKfiiiiPKiPiiPf,@"STO_CUDA_ENTRY STV_DEFAULT"
_Z5storePKfiiiiPKiPiiPf:
.text._Z5storePKfiiiiPKiPiiPf:
[----:B------:R-:W-:Y:S01]  /*0000*/  LDC R1, c[0x0][0x37c] ;  /* 0x0000df00ff017b82 */ /* 0x000fe20000000800 */
[----:B------:R-:W0:Y:S01]  /*0010*/  S2R R0, SR_CTAID.X ;  /* 0x0000000000007919 */ /* 0x000e220000002500 */
[----:B------:R-:W0:Y:S01]  /*0020*/  LDCU UR4, c[0x0][0x360] ;  /* 0x00006c00ff0477ac */ /* 0x000e220008000800 */
[----:B------:R-:W0:Y:S01]  /*0030*/  S2R R3, SR_TID.X ;  /* 0x0000000000037919 */ /* 0x000e220000002100 */
[----:B------:R-:W1:Y:S01]  /*0040*/  LDCU UR5, c[0x0][0x388] ;  /* 0x00007100ff0577ac */ /* 0x000e620008000800 */
[----:B0-----:R-:W-:-:S05]  /*0050*/  IMAD R0, R0, UR4, R3 ;  /* 0x0000000400007c24 */ /* 0x001fca000f8e0203 */
[----:B-1----:R-:W-:-:S13]  /*0060*/  ISETP.GE.AND P0, PT, R0, UR5, PT ;  /* 0x0000000500007c0c */ /* 0x002fda000bf06270 */
[----:B------:R-:W-:Y:S05]  /*0070*/  @P0 EXIT ;  /* 0x000000000000094d */ /* 0x000fea0003800000 */
[----:B------:R-:W0:Y:S01]  /*0080*/  LDC.64 R8, c[0x0][0x380] ;  /* 0x0000e000ff087b82 */ /* 0x000e220000000a00 */
[----:B------:R-:W1:Y:S01]  /*0090*/  LDCU.64 UR4, c[0x0][0x358] ;  /* 0x00006b00ff0477ac */ /* 0x000e620008000a00 */
[----:B------:R-:W-:Y:S01]  /*00a0*/  IMAD R3, R0, 0x3, RZ ;  /* 0x0000000300037824 */ /* 0x000fe200078e02ff */
[----:B------:R-:W2:Y:S03]  /*00b0*/  LDCU UR6, c[0x0][0x38c] ;  /* 0x00007180ff0677ac */ /* 0x000ea60008000800 */
[----:B0-----:R-:W-:-:S05]  /*00c0*/  IMAD.WIDE R8, R3, 0x4, R8 ;  /* 0x0000000403087825 */ /* 0x001fca00078e0208 */
[----:B-1----:R-:W3:Y:S04]  /*00d0*/  LDG.E R2, desc[UR4][R8.64] ;  /* 0x0000000408027981 */ /* 0x002ee8000c1e1900 */
[----:B------:R0:W5:Y:S04]  /*00e0*/  LDG.E R4, desc[UR4][R8.64+0x4] ;  /* 0x0000040408047981 */ /* 0x000168000c1e1900 */
[----:B------:R0:W5:Y:S01]  /*00f0*/  LDG.E R5, desc[UR4][R8.64+0x8] ;  /* 0x0000080408057981 */ /* 0x000162000c1e1900 */
[----:B--2---:R-:W-:Y:S01]  /*0100*/  I2FP.F32.S32 R3, UR6 ;  /* 0x0000000600037c45 */ /* 0x004fe20008201400 */
[----:B------:R-:W-:Y:S01]  /*0110*/  IMAD.MOV.U32 R10, RZ, RZ, 0x3a83126f ;  /* 0x3a83126fff0a7424 */ /* 0x000fe200078e00ff */
[----:B------:R-:W-:Y:S01]  /*0120*/  BSSY.RECONVERGENT B0, `(.L_x_27) ;  /* 0x000000e000007945 */ /* 0x000fe20003800200 */
[----:B------:R-:W-:-:S04]  /*0130*/  IMAD.MOV.U32 R6, RZ, RZ, 0x447a0000 ;  /* 0x447a0000ff067424 */ /* 0x000fc800078e00ff */
[----:B------:R-:W-:-:S04]  /*0140*/  FFMA R7, R10, -R6, 1 ;  /* 0x3f8000000a077423 */ /* 0x000fc80000000806 */
[----:B------:R-:W-:Y:S01]  /*0150*/  FFMA R7, R7, R10, 0.0010000000474974513054 ;  /* 0x3a83126f07077423 */ /* 0x000fe2000000000a */
[----:B---3--:R-:W-:-:S04]  /*0160*/  FMUL R0, R2, R3 ;  /* 0x0000000302007220 */ /* 0x008fc80000400000 */
[----:B------:R-:W1:Y:S01]  /*0170*/  FCHK P0, R0, 1000 ;  /* 0x447a000000007902 */ /* 0x000e620000000000 */
[----:B------:R-:W-:-:S04]  /*0180*/  FFMA R3, R0, R7, RZ ;  /* 0x0000000700037223 */ /* 0x000fc800000000ff */
[----:B------:R-:W-:-:S04]  /*0190*/  FFMA R10, R3, -1000, R0 ;  /* 0xc47a0000030a7823 */ /* 0x000fc80000000000 */
[----:B------:R-:W-:Y:S01]  /*01a0*/  FFMA R7, R7, R10, R3 ;  /* 0x0000000a07077223 */ /* 0x000fe20000000003 */
[----:B01----:R-:W-:Y:S06]  /*01b0*/  @!P0 BRA `(.L_x_28) ;  /* 0x0000000000108947 */ /* 0x003fec0003800000 */
[----:B------:R-:W-:Y:S01]  /*01c0*/  IMAD.MOV.U32 R3, RZ, RZ, R0 ;  /* 0x000000ffff037224 */ /* 0x000fe200078e0000 */
[----:B------:R-:W-:-:S07]  /*01d0*/  MOV R8, 0x1f0 ;  /* 0x000001f000087802 */ /* 0x000fce0000000f00 */
[----:B-----5:R-:W-:Y:S05]  /*01e0*/  CALL.REL.NOINC `($__internal_1_$__cuda_sm3x_div_rn_noftz_f32_slowpath) ;  /* 0x0000000000e87944 */ /* 0x020fea0003c00000 */
[----:B------:R-:W-:-:S07]  /*01f0*/  IMAD.MOV.U32 R7, RZ, RZ, R0 ;  /* 0x000000ffff077224 */ /* 0x000fce00078e0000 */
.L_x_28:
[----:B------:R-:W-:Y:S05]  /*0200*/  BSYNC.RECONVERGENT B0 ;  /* 0x0000000000007941 */ /* 0x000fea0003800200 */
.L_x_27:
[----:B------:R-:W0:Y:S01]  /*0210*/  LDCU UR6, c[0x0][0x390] ;  /* 0x00007200ff0677ac */ /* 0x000e220008000800 */
[----:B------:R-:W-:Y:S01]  /*0220*/  HFMA2 R9, -RZ, RZ, 0.81396484375, 0.000785350799560546875 ;  /* 0x3a83126fff097431 */ /* 0x000fe200000001ff */
[----:B------:R-:W-:Y:S01]  /*0230*/  F2I.FLOOR.NTZ R7, R7 ;  /* 0x0000000700077305 */ /* 0x000fe20000207100 */
[----:B------:R-:W-:Y:S03]  /*0240*/  BSSY.RECONVERGENT B0, `(.L_x_29) ;  /* 0x000000d000007945 */ /* 0x000fe60003800200 */
[----:B------:R-:W-:-:S04]  /*0250*/  FFMA R0, R9, -R6, 1 ;  /* 0x3f80000009007423 */ /* 0x000fc80000000806 */
[----:B------:R-:W-:Y:S01]  /*0260*/  FFMA R0, R0, R9, 0.0010000000474974513054 ;  /* 0x3a83126f00007423 */ /* 0x000fe20000000009 */
[----:B0-----:R-:W-:-:S05]  /*0270*/  I2FP.F32.S32 R3, UR6 ;  /* 0x0000000600037c45 */ /* 0x001fca0008201400 */
[----:B-----5:R-:W-:-:S04]  /*0280*/  FMUL R3, R4, R3 ;  /* 0x0000000304037220 */ /* 0x020fc80000400000 */
[----:B------:R-:W0:Y:S01]  /*0290*/  FCHK P0, R3, 1000 ;  /* 0x447a000003007902 */ /* 0x000e220000000000 */
[----:B------:R-:W-:-:S04]  /*02a0*/  FFMA R8, R0, R3, RZ ;  /* 0x0000000300087223 */ /* 0x000fc800000000ff */
[----:B------:R-:W-:-:S04]  /*02b0*/  FFMA R9, R8, -1000, R3 ;  /* 0xc47a000008097823 */ /* 0x000fc80000000003 */
[----:B------:R-:W-:Y:S01]  /*02c0*/  FFMA R9, R0, R9, R8 ;  /* 0x0000000900097223 */ /* 0x000fe20000000008 */
[----:B0-----:R-:W-:Y:S06]  /*02d0*/  @!P0 BRA `(.L_x_30) ;  /* 0x00000000000c8947 */ /* 0x001fec0003800000 */
[----:B------:R-:W-:-:S07]  /*02e0*/  MOV R8, 0x300 ;  /* 0x0000030000087802 */ /* 0x000fce0000000f00 */
[----:B------:R-:W-:Y:S05]  /*02f0*/  CALL.REL.NOINC `($__internal_1_$__cuda_sm3x_div_rn_noftz_f32_slowpath) ;  /* 0x0000000000a47944 */ /* 0x000fea0003c00000 */
[----:B------:R-:W-:-:S07]  /*0300*/  IMAD.MOV.U32 R9, RZ, RZ, R0 ;  /* 0x000000ffff097224 */ /* 0x000fce00078e0000 */
.L_x_30:
[----:B------:R-:W-:Y:S05]  /*0310*/  BSYNC.RECONVERGENT B0 ;  /* 0x0000000000007941 */ /* 0x000fea0003800200 */
.L_x_29:
[----:B------:R-:W0:Y:S01]  /*0320*/  LDCU UR6, c[0x0][0x394] ;  /* 0x00007280ff0677ac */ /* 0x000e220008000800 */
[----:B------:R-:W-:Y:S01]  /*0330*/  IMAD.MOV.U32 R11, RZ, RZ, 0x3a83126f ;  /* 0x3a83126fff0b7424 */ /* 0x000fe200078e00ff */
[----:B------:R-:W-:Y:S01]  /*0340*/  F2I.FLOOR.NTZ R9, R9 ;  /* 0x0000000900097305 */ /* 0x000fe20000207100 */
[----:B------:R-:W-:Y:S02]  /*0350*/  BSSY.RECONVERGENT B0, `(.L_x_31) ;  /* 0x000000c000007945 */ /* 0x000fe40003800200 */
[----:B------:R-:W-:Y:S01]  /*0360*/  FFMA R8, R11, -R6, 1 ;  /* 0x3f8000000b087423 */ /* 0x000fe20000000806 */
[----:B0-----:R-:W-:-:S05]  /*0370*/  I2FP.F32.S32 R0, UR6 ;  /* 0x0000000600007c45 */ /* 0x001fca0008201400 */
[----:B------:R-:W-:Y:S01]  /*0380*/  FMUL R3, R5, R0 ;  /* 0x0000000005037220 */ /* 0x000fe20000400000 */
[----:B------:R-:W-:-:S03]  /*0390*/  FFMA R0, R8, R11, 0.0010000000474974513054 ;  /* 0x3a83126f08007423 */ /* 0x000fc6000000000b */
[----:B------:R-:W0:Y:S01]  /*03a0*/  FCHK P0, R3, 1000 ;  /* 0x447a000003007902 */ /* 0x000e220000000000 */
[----:B------:R-:W-:-:S04]  /*03b0*/  FFMA R8, R0, R3, RZ ;  /* 0x0000000300087223 */ /* 0x000fc800000000ff */
[----:B------:R-:W-:-:S04]  /*03c0*/  FFMA R11, R8, -1000, R3 ;  /* 0xc47a0000080b7823 */ /* 0x000fc80000000003 */
[----:B------:R-:W-:Y:S01]  /*03d0*/  FFMA R0, R0, R11, R8 ;  /* 0x0000000b00007223 */ /* 0x000fe20000000008 */
[----:B0-----:R-:W-:Y:S06]  /*03e0*/  @!P0 BRA `(.L_x_32) ;  /* 0x0000000000088947 */ /* 0x001fec0003800000 */
[----:B------:R-:W-:-:S07]  /*03f0*/  MOV R8, 0x410 ;  /* 0x0000041000087802 */ /* 0x000fce0000000f00 */
[----:B------:R-:W-:Y:S05]  /*0400*/  CALL.REL.NOINC `($__internal_1_$__cuda_sm3x_div_rn_noftz_f32_slowpath) ;  /* 0x0000000000607944 */ /* 0x000fea0003c00000 */
.L_x_32:
[----:B------:R-:W-:Y:S05]  /*0410*/  BSYNC.RECONVERGENT B0 ;  /* 0x0000000000007941 */ /* 0x000fea0003800200 */
.L_x_31:
[----:B------:R-:W0:Y:S01]  /*0420*/  LDC.64 R14, c[0x0][0x390] ;  /* 0x0000e400ff0e7b82 */ /* 0x000e220000000a00 */
[----:B------:R-:W0:Y:S07]  /*0430*/  F2I.FLOOR.NTZ R0, R0 ;  /* 0x0000000000007305 */ /* 0x000e2e0000207100 */
[----:B------:R-:W1:Y:S08]  /*0440*/  LDC R8, c[0x0][0x38c] ;  /* 0x0000e300ff087b82 */ /* 0x000e700000000800 */
[----:B------:R-:W2:Y:S08]  /*0450*/  LDC.64 R12, c[0x0][0x398] ;  /* 0x0000e600ff0c7b82 */ /* 0x000eb00000000a00 */
[----:B------:R-:W3:Y:S01]  /*0460*/  LDC.64 R10, c[0x0][0x3a0] ;  /* 0x0000e800ff0a7b82 */ /* 0x000ee20000000a00 */
[----:B0-----:R-:W-:-:S02]  /*0470*/  VIADDMNMX.RELU R3, R15, 0xffffffff, R0, PT ;  /* 0xffffffff0f037846 */ /* 0x001fc40003801100 */
[----:B------:R-:W-:Y:S02]  /*0480*/  VIADDMNMX.RELU R9, R14, 0xffffffff, R9, PT ;  /* 0xffffffff0e097846 */ /* 0x000fe40003801109 */
[----:B-1----:R-:W-:-:S03]  /*0490*/  VIADDMNMX.RELU R7, R8, 0xffffffff, R7, PT ;  /* 0xffffffff08077846 */ /* 0x002fc60003801107 */
[----:B------:R-:W-:Y:S02]  /*04a0*/  IMAD R6, R3, R14, R9 ;  /* 0x0000000e03067224 */ /* 0x000fe400078e0209 */
[----:B------:R-:W-:Y:S02]  /*04b0*/  IMAD.MOV.U32 R9, RZ, RZ, 0x1 ;  /* 0x00000001ff097424 */ /* 0x000fe400078e00ff */
[----:B------:R-:W-:-:S04]  /*04c0*/  IMAD R7, R6, R8, R7 ;  /* 0x0000000806077224 */ /* 0x000fc800078e0207 */
[----:B--2---:R-:W-:-:S06]  /*04d0*/  IMAD.WIDE R12, R7, 0x4, R12 ;  /* 0x00000004070c7825 */ /* 0x004fcc00078e020c */
[----:B------:R-:W2:Y:S01]  /*04e0*/  LDG.E R12, desc[UR4][R12.64] ;  /* 0x000000040c0c7981 */ /* 0x000ea2000c1e1900 */
[----:B---3--:R-:W-:Y:S02]  /*04f0*/  IMAD.WIDE R10, R7, 0x4, R10 ;  /* 0x00000004070a7825 */ /* 0x008fe400078e020a */
[----:B------:R-:W0:Y:S04]  /*0500*/  LDC.64 R6, c[0x0][0x3b0] ;  /* 0x0000ec00ff067b82 */ /* 0x000e280000000a00 */
[----:B------:R-:W2:Y:S02]  /*0510*/  ATOMG.E.ADD.STRONG.GPU PT, R11, desc[UR4][R10.64], R9 ;  /* 0x800000090a0b79a8 */ /* 0x000ea400081ef104 */
[----:B--2---:R-:W-:-:S05]  /*0520*/  IADD3 R0, PT, PT, R12, R11, RZ ;  /* 0x0000000b0c007210 */ /* 0x004fca0007ffe0ff */
[----:B------:R-:W-:-:S04]  /*0530*/  IMAD R3, R0, 0x3, RZ ;  /* 0x0000000300037824 */ /* 0x000fc800078e02ff */
[----:B0-----:R-:W-:-:S05]  /*0540*/  IMAD.WIDE R6, R3, 0x4, R6 ;  /* 0x0000000403067825 */ /* 0x001fca00078e0206 */
[----:B------:R-:W-:Y:S04]  /*0550*/  STG.E desc[UR4][R6.64], R2 ;  /* 0x0000000206007986 */ /* 0x000fe8000c101904 */
[----:B------:R-:W-:Y:S04]  /*0560*/  STG.E desc[UR4][R6.64+0x4], R4 ;  /* 0x0000040406007986 */ /* 0x000fe8000c101904 */
[----:B------:R-:W-:Y:S01]  /*0570*/  STG.E desc[UR4][R6.64+0x8], R5 ;  /* 0x0000080506007986 */ /* 0x000fe2000c101904 */
[----:B------:R-:W-:Y:S05]  /*0580*/  EXIT ;  /* 0x000000000000794d */ /* 0x000fea0003800000 */
        .weak           $__internal_1_$__cuda_sm3x_div_rn_noftz_f32_slowpath
        .type           $__internal_1_$__cuda_sm3x_div_rn_noftz_f32_slowpath,@function
        .size           $__internal_1_$__cuda_sm3x_div_rn_noftz_f32_slowpath,(.L_x_66 - $__internal_1_$__cuda_sm3x_div_rn_noftz_f32_slowpath)
$__internal_1_$__cuda_sm3x_div_rn_noftz_f32_slowpath:
        /* <DEDUP_REMOVED lines=10> */
[----:B------:R-:W-:Y:S01]  /*0630*/  @!P0 MOV R10, RZ ;  /* 0x000000ff000a8202 */ /* 0x000fe20000000f00 */
        /* <DEDUP_REMOVED lines=23> */
[----:B------:R-:W-:-:S03]  /*07b0*/  @!P1 FFMA R12, R0, 1.84467440737095516160e+19, RZ ;  /* 0x5f800000000c9823 */ /* 0x000fc600000000ff */
[----:B------:R-:W-:-:S07]  /*07c0*/  @!P1 IADD3 R10, PT, PT, R10, 0x40, RZ ;  /* 0x000000400a0a9810 */ /* 0x000fce0007ffe0ff */
.L_x_34:
        /* <DEDUP_REMOVED lines=17> */
[----:B------:R-:W-:-:S04]  /*08e0*/  LOP3.LUT R3, R3, 0xff, RZ, 0xc0, !PT ;  /* 0x000000ff03037812 */ /* 0x000fc800078ec0ff */
[----:B------:R-:W-:-:S05]  /*08f0*/  IADD3 R13, PT, PT, R3, R11, RZ ;  /* 0x0000000b030d7210 */ /* 0x000fca0007ffe0ff */
        /* <DEDUP_REMOVED lines=10> */
[CCC-:B------:R-:W-:Y:S01]  /*09a0*/  FFMA.RZ R3, R16.reuse, R14.reuse, R17.reuse ;  /* 0x0000000e10037223 */ /* 0x1c0fe2000000c011 */
[C---:B------:R-:W-:Y:S02]  /*09b0*/  VIADD R12, R13.reuse, 0x20 ;  /* 0x000000200d0c7836 */ /* 0x040fe40000000000 */
[CCC-:B------:R-:W-:Y:S01]  /*09c0*/  FFMA.RM R10, R16.reuse, R14.reuse, R17.reuse ;  /* 0x0000000e100a7223 */ /* 0x1c0fe20000004011 */
[----:B------:R-:W-:Y:S02]  /*09d0*/  ISETP.NE.AND P2, PT, R13, RZ, PT ;  /* 0x000000ff0d00720c */ /* 0x000fe40003f45270 */
[----:B------:R-:W-:Y:S01]  /*09e0*/  LOP3.LUT R11, R3, 0x7fffff, RZ, 0xc0, !PT ;  /* 0x007fffff030b7812 */ /* 0x000fe200078ec0ff */
[----:B------:R-:W-:Y:S01]  /*09f0*/  FFMA.RP R3, R16, R14, R17 ;  /* 0x0000000e10037223 */ /* 0x000fe20000008011 */
[----:B------:R-:W-:Y:S02]  /*0a00*/  ISETP.NE.AND P1, PT, R13, RZ, PT ;  /* 0x000000ff0d00720c */ /* 0x000fe40003f25270 */
[----:B------:R-:W-:-:S02]  /*0a10*/  LOP3.LUT R11, R11, 0x800000, RZ, 0xfc, !PT ;  /* 0x008000000b0b7812 */ /* 0x000fc400078efcff */
[----:B------:R-:W-:Y:S02]  /*0a20*/  IADD3 R13, PT, PT, -R13, RZ, RZ ;  /* 0x000000ff0d0d7210 */ /* 0x000fe40007ffe1ff */
[----:B------:R-:W-:Y:S02]  /*0a30*/  SHF.L.U32 R12, R11, R12, RZ ;  /* 0x0000000c0b0c7219 */ /* 0x000fe400000006ff */
[----:B------:R-:W-:Y:S02]  /*0a40*/  FSETP.NEU.FTZ.AND P0, PT, R3, R10, PT ;  /* 0x0000000a0300720b */ /* 0x000fe40003f1d000 */
[----:B------:R-:W-:Y:S02]  /*0a50*/  SEL R10, R13, RZ, P2 ;  /* 0x000000ff0d0a7207 */ /* 0x000fe40001000000 */
[----:B------:R-:W-:Y:S02]  /*0a60*/  ISETP.NE.AND P1, PT, R12, RZ, P1 ;  /* 0x000000ff0c00720c */ /* 0x000fe40000f25270 */
[----:B------:R-:W-:-:S02]  /*0a70*/  SHF.R.U32.HI R10, RZ, R10, R11 ;  /* 0x0000000aff0a7219 */ /* 0x000fc4000001160b */
[----:B------:R-:W-:Y:S02]  /*0a80*/  PLOP3.LUT P0, PT, P0, P1, PT, 0xf8, 0x8f ;  /* 0x00000000008f781c */ /* 0x000fe40000703f70 */
[----:B------:R-:W-:Y:S02]  /*0a90*/  SHF.R.U32.HI R12, RZ, 0x1, R10 ;  /* 0x00000001ff0c7819 */ /* 0x000fe4000001160a */
[----:B------:R-:W-:-:S04]  /*0aa0*/  SEL R3, RZ, 0x1, !P0 ;  /* 0x00000001ff037807 */ /* 0x000fc80004000000 */
[----:B------:R-:W-:-:S04]  /*0ab0*/  LOP3.LUT R3, R3, 0x1, R12, 0xf8, !PT ;  /* 0x0000000103037812 */ /* 0x000fc800078ef80c */
[----:B------:R-:W-:-:S05]  /*0ac0*/  LOP3.LUT R3, R3, R10, RZ, 0xc0, !PT ;  /* 0x0000000a03037212 */ /* 0x000fca00078ec0ff */
[----:B------:R-:W-:-:S05]  /*0ad0*/  IMAD.IADD R3, R12, 0x1, R3 ;  /* 0x000000010c037824 */ /* 0x000fca00078e0203 */
[----:B------:R-:W-:Y:S01]  /*0ae0*/  LOP3.LUT R0, R3, R0, RZ, 0xfc, !PT ;  /* 0x0000000003007212 */ /* 0x000fe200078efcff */
[----:B------:R-:W-:Y:S06]  /*0af0*/  BRA `(.L_x_42) ;  /* 0x0000000000107947 */ /* 0x000fec0003800000 */
.L_x_41:
[----:B------:R-:W-:-:S04]  /*0b00*/  LOP3.LUT R0, R0, 0x80000000, RZ, 0xc0, !PT ;  /* 0x8000000000007812 */ /* 0x000fc800078ec0ff */
[----:B------:R-:W-:Y:S01]  /*0b10*/  LOP3.LUT R0, R0, 0x7f800000, RZ, 0xfc, !PT ;  /* 0x7f80000000007812 */ /* 0x000fe200078efcff */
[----:B------:R-:W-:Y:S06]  /*0b20*/  BRA `(.L_x_42) ;  /* 0x0000000000047947 */ /* 0x000fec0003800000 */
.L_x_40:
[----:B------:R-:W-:-:S07]  /*0b30*/  IMAD R0, R11, 0x800000, R0 ;  /* 0x008000000b007824 */ /* 0x000fce00078e0200 */
.L_x_42:
[----:B------:R-:W-:Y:S05]  /*0b40*/  BSYNC.RECONVERGENT B2 ;  /* 0x0000000000027941 */ /* 0x000fea0003800200 */
.L_x_39:
[----:B------:R-:W-:Y:S05]  /*0b50*/  BRA `(.L_x_43) ;  /* 0x0000000000207947 */ /* 0x000fea0003800000 */
.L_x_38:
[----:B------:R-:W-:-:S04]  /*0b60*/  LOP3.LUT R0, R12, 0x80000000, R3, 0x48, !PT ;  /* 0x800000000c007812 */ /* 0x000fc800078e4803 */
[----:B------:R-:W-:Y:S01]  /*0b70*/  LOP3.LUT R0, R0, 0x7f800000, RZ, 0xfc, !PT ;  /* 0x7f80000000007812 */ /* 0x000fe200078efcff */
[----:B------:R-:W-:Y:S06]  /*0b80*/  BRA `(.L_x_43) ;  /* 0x0000000000147947 */ /* 0x000fec0003800000 */
.L_x_37:
[----:B------:R-:W-:Y:S01]  /*0b90*/  LOP3.LUT R0, R12, 0x80000000, R3, 0x48, !PT ;  /* 0x800000000c007812 */ /* 0x000fe200078e4803 */
[----:B------:R-:W-:Y:S06]  /*0ba0*/  BRA `(.L_x_43) ;  /* 0x00000000000c7947 */ /* 0x000fec0003800000 */
.L_x_36:
[----:B------:R-:W0:Y:S01]  /*0bb0*/  MUFU.RSQ R0, -QNAN ;  /* 0xffc0000000007908 */ /* 0x000e220000001400 */
[----:B------:R-:W-:Y:S05]  /*0bc0*/  BRA `(.L_x_43) ;  /* 0x0000000000047947 */ /* 0x000fea0003800000 */
.L_x_35:
[----:B------:R-:W-:-:S07]  /*0bd0*/  FADD.FTZ R0, R3, R0 ;  /* 0x0000000003007221 */ /* 0x000fce0000010000 */
.L_x_43:
[----:B------:R-:W-:Y:S05]  /*0be0*/  BSYNC.RECONVERGENT B1 ;  /* 0x0000000000017941 */ /* 0x000fea0003800200 */
.L_x_33:
[----:B------:R-:W-:Y:S01]  /*0bf0*/  MOV R10, R8 ;  /* 0x00000008000a7202 */ /* 0x000fe20000000f00 */
[----:B------:R-:W-:-:S04]  /*0c00*/  IMAD.MOV.U32 R11, RZ, RZ, 0x0 ;  /* 0x00000000ff0b7424 */ /* 0x000fc800078e00ff */
[----:B0-----:R-:W-:Y:S05]  /*0c10*/  RET.REL.NODEC R10 `(_Z5storePKfiiiiPKiPiiPf) ;  /* 0xfffffff00af87950 */ /* 0x001fea0003c3ffff */
.L_x_44:
        /* <DEDUP_REMOVED lines=14> */
.L_x_66:


//--------------------- .text._Z7reserveiiiPKiPiS1_ --------------------------
	.section	.text._Z7reserveiiiPKiPiS1_,"ax",@progbits
	.align	128
        .global         _Z7reserveiiiPKiPiS1_
        .type           _Z7reserveiiiPKiPiS1_,@function
        .size           _Z7reserveiiiPKiPiS1_,(.L_x_70 - _Z7reserveiiiPKiPiS1_)
        .other          _Z7reserveiiiPKiPiS1_,@"STO_CUDA_ENTRY STV_DEFAULT"
_Z7reserveiiiPKiPiS1_:
.text._Z7reserveiiiPKiPiS1_:
[----:B------:R-:W-:Y:S01]  /*0000*/  LDC R1, c[0x0][0x37c] ;  /* 0x0000df00ff017b82 */ /* 0x000fe20000000800 */
[----:B------:R-:W0:Y:S01]  /*0010*/  S2R R7, SR_CTAID.X ;  /* 0x0000000000077919 */ /* 0x000e220000002500 */
[----:B------:R-:W1:Y:S01]  /*0020*/  LDCU.64 UR4, c[0x0][0x380] ;  /* 0x00007000ff0477ac */ /* 0x000e620008000a00 */
[----:B------:R-:W0:Y:S01]  /*0030*/  S2R R0, SR_TID.X ;  /* 0x0000000000007919 */ /* 0x000e220000002100 */
[----:B------:R-:W2:Y:S01]  /*0040*/  LDCU UR6, c[0x0][0x388] ;  /* 0x00007100ff0677ac */ /* 0x000ea20008000800 */
[----:B------:R-:W0:Y:S01]  /*0050*/  LDCU UR7, c[0x0][0x360] ;  /* 0x00006c00ff0777ac */ /* 0x000e220008000800 */
[----:B-1----:R-:W-:-:S04]  /*0060*/  UIMAD UR4, UR5, UR4, URZ ;  /* 0x00000004050472a4 */ /* 0x002fc8000f8e02ff */
[----:B--2---:R-:W-:Y:S01]  /*0070*/  UIMAD UR4, UR4, UR6, URZ ;  /* 0x00000006040472a4 */ /* 0x004fe2000f8e02ff */
[----:B0-----:R-:W-:-:S05]  /*0080*/  IMAD R7, R7, UR7, R0 ;  /* 0x0000000707077c24 */ /* 0x001fca000f8e0200 */
[----:B------:R-:W-:-:S13]  /*0090*/  ISETP.GE.AND P0, PT, R7, UR4, PT ;  /* 0x0000000407007c0c */ /* 0x000fda000bf06270 */
[----:B------:R-:W-:Y:S05]  /*00a0*/  @P0 EXIT ;  /* 0x000000000000094d */ /* 0x000fea0003800000 */
[----:B------:R-:W0:Y:S01]  /*00b0*/  LDC.64 R2, c[0x0][0x390] ;  /* 0x0000e400ff027b82 */ /* 0x000e220000000a00 */
[----:B------:R-:W1:Y:S01]  /*00c0*/  LDCU.64 UR4, c[0x0][0x358] ;  /* 0x00006b00ff0477ac */ /* 0x000e620008000a00 */
[----:B0-----:R-:W-:-:S05]  /*00d0*/  IMAD.WIDE R2, R7, 0x4, R2 ;  /* 0x0000000407027825 */ /* 0x001fca00078e0202 */
[----:B-1----:R-:W2:Y:S02]  /*00e0*/  LDG.E R9, desc[UR4][R2.64] ;  /* 0x0000000402097981 */ /* 0x002ea4000c1e1900 */
[----:B--2---:R-:W-:-:S13]  /*00f0*/  ISETP.GE.AND P0, PT, R9, 0x1, PT ;  /* 0x000000010900780c */ /* 0x004fda0003f06270 */
[----:B------:R-:W-:Y:S05]  /*0100*/  @!P0 EXIT ;  /* 0x000000000000894d */ /* 0x000fea0003800000 */
[----:B------:R-:W0:Y:S01]  /*0110*/  LDC.64 R4, c[0x0][0x398] ;  /* 0x0000e600ff047b82 */ /* 0x000e220000000a00 */
[----:B------:R-:W-:-:S04]  /*0120*/  VOTE.ANY R0, PT, PT ;  /* 0x0000000000007806 */ /* 0x000fc800038e0100 */
[----:B------:R-:W-:-:S03]  /*0130*/  ISETP.EQ.U32.AND P0, PT, R0, -0x1, PT ;  /* 0xffffffff0000780c */ /* 0x000fc60003f02070 */
[----:B------:R-:W1:Y:S10]  /*0140*/  LDC.64 R2, c[0x0][0x3a0] ;  /* 0x0000e800ff027b82 */ /* 0x000e740000000a00 */
[----:B0-----:R0:W5:Y:S01]  /*0150*/  @!P0 ATOMG.E.ADD.STRONG.GPU PT, R0, desc[UR4][R4.64], R9 ;  /* 0x80000009040089a8 */ /* 0x00116200081ef104 */
[----:B-1----:R-:W-:Y:S01]  /*0160*/  IMAD.WIDE R2, R7, 0x4, R2 ;  /* 0x0000000407027825 */ /* 0x002fe200078e0202 */
[----:B------:R-:W-:Y:S06]  /*0170*/  @!P0 BRA `(.L_x_45) ;  /* 0x0000000000588947 */ /* 0x000fec0003800000 */
[----:B------:R-:W1:Y:S01]  /*0180*/  SHFL.UP P0, R6, R9, 0x1, RZ ;  /* 0x0420000009067989 */ /* 0x000e6200000000ff */
[----:B-----5:R-:W-:Y:S01]  /*0190*/  IMAD.MOV.U32 R0, RZ, RZ, R9 ;  /* 0x000000ffff007224 */ /* 0x020fe200078e0009 */
[----:B-1----:R-:W-:Y:S02]  /*01a0*/  @P0 IADD3 R0, PT, PT, R9, R6, RZ ;  /* 0x0000000609000210 */ /* 0x002fe40007ffe0ff */
[----:B------:R-:W1:Y:S03]  /*01b0*/  S2R R6, SR_LANEID ;  /* 0x0000000000067919 */ /* 0x000e660000000000 */
[----:B------:R-:W-:-:S05]  /*01c0*/  IMAD.MOV.U32 R8, RZ, RZ, R0 ;  /* 0x000000ffff087224 */ /* 0x000fca00078e0000 */
[----:B------:R-:W2:Y:S02]  /*01d0*/  SHFL.UP P0, R7, R8, 0x2, RZ ;  /* 0x0440000008077989 */ /* 0x000ea400000000ff */
[----:B--2---:R-:W-:Y:S02]  /*01e0*/  @P0 IADD3 R0, PT, PT, R0, R7, RZ ;  /* 0x0000000700000210 */ /* 0x004fe40007ffe0ff */
[----:B-1----:R-:W-:-:S03]  /*01f0*/  ISETP.EQ.U32.AND P1, PT, R6, 0x1f, PT ;  /* 0x0000001f0600780c */ /* 0x002fc60003f22070 */
[----:B------:R-:W-:-:S05]  /*0200*/  IMAD.MOV.U32 R10, RZ, RZ, R0 ;  /* 0x000000ffff0a7224 */ /* 0x000fca00078e0000 */
[----:B------:R-:W1:Y:S02]  /*0210*/  SHFL.UP P0, R7, R10, 0x4, RZ ;  /* 0x048000000a077989 */ /* 0x000e6400000000ff */
[----:B-1----:R-:W-:-:S05]  /*0220*/  @P0 IADD3 R0, PT, PT, R0, R7, RZ ;  /* 0x0000000700000210 */ /* 0x002fca0007ffe0ff */
[----:B------:R-:W-:-:S05]  /*0230*/  IMAD.MOV.U32 R11, RZ, RZ, R0 ;  /* 0x000000ffff0b7224 */ /* 0x000fca00078e0000 */
[----:B------:R-:W1:Y:S02]  /*0240*/  SHFL.UP P0, R7, R11, 0x8, RZ ;  /* 0x050000000b077989 */ /* 0x000e6400000000ff */
[----:B-1----:R-:W-:-:S05]  /*0250*/  @P0 IADD3 R0, PT, PT, R0, R7, RZ ;  /* 0x0000000700000210 */ /* 0x002fca0007ffe0ff */
[----:B0-----:R-:W-:-:S05]  /*0260*/  IMAD.MOV.U32 R9, RZ, RZ, R0 ;  /* 0x000000ffff097224 */ /* 0x001fca00078e0000 */
[----:B------:R-:W0:Y:S02]  /*0270*/  SHFL.UP P0, R7, R9, 0x10, RZ ;  /* 0x0600000009077989 */ /* 0x000e2400000000ff */
[----:B0-----:R-:W-:-:S05]  /*0280*/  @P0 IADD3 R0, PT, PT, R0, R7, RZ ;  /* 0x0000000700000210 */ /* 0x001fca0007ffe0ff */
[----:B------:R-:W-:-:S05]  /*0290*/  IMAD.MOV.U32 R13, RZ, RZ, R0 ;  /* 0x000000ffff0d7224 */ /* 0x000fca00078e0000 */
[----:B------:R-:W2:Y:S04]  /*02a0*/  @P1 ATOMG.E.ADD.STRONG.GPU PT, R4, desc[UR4][R4.64], R13 ;  /* 0x8000000d040419a8 */ /* 0x000ea800081ef104 */
[----:B------:R-:W-:Y:S04]  /*02b0*/  SHFL.UP P0, R7, R13, 0x1, RZ ;  /* 0x042000000d077989 */ /* 0x000fe800000000ff */
[----:B--2---:R-:W0:Y:S02]  /*02c0*/  SHFL.IDX PT, R0, R4, 0x1f, 0x1f ;  /* 0x03e01f0004007f89 */ /* 0x004e2400000e0000 */
[----:B0-----:R-:W-:-:S07]  /*02d0*/  @P0 IADD3 R0, PT, PT, R0, R7, RZ ;  /* 0x0000000700000210 */ /* 0x001fce0007ffe0ff */
.L_x_45:
[----:B0----5:R-:W-:-:S05]  /*02e0*/  VIADD R5, R0, 0x1 ;  /* 0x0000000100057836 */ /* 0x021fca0000000000 */
[----:B------:R-:W-:Y:S01]  /*02f0*/  STG.E desc[UR4][R2.64], R5 ;  /* 0x0000000502007986 */ /* 0x000fe2000c101904 */
[----:B------:R-:W-:Y:S05]  /*0300*/  EXIT ;  /* 0x000000000000794d */ /* 0x000fea0003800000 */
.L_x_46:
        /* <DEDUP_REMOVED lines=15> */
.L_x_70:


//--------------------- .text._Z5countPKfiiiiPi   --------------------------
	.section	.text._Z5countPKfiiiiPi,"ax",@progbits
	.align	128
        .global         _Z5countPKfiiiiPi
        .type           _Z5countPKfiiiiPi,@function
        .size           _Z5countPKfiiiiPi,(.L_x_67 - _Z5countPKfiiiiPi)
        .other          _Z5countPKfiiiiPi,@"STO_CUDA_ENTRY STV_DEFAULT"
_Z5countPKfiiiiPi:
.text._Z5countPKfiiiiPi:
        /* <DEDUP_REMOVED lines=20> */
[----:B------:R-:W-:Y:S01]  /*0140*/  FFMA R4, R7, -R2, 1 ;  /* 0x3f80000007047423 */ /* 0x000fe20000000802 */
[----:B---3--:R-:W-:-:S03]  /*0150*/  FMUL R0, R0, R3 ;  /* 0x0000000300007220 */ /* 0x008fc60000400000 */
[----:B------:R-:W-:Y:S01]  /*0160*/  FFMA R3, R4, R7, 0.0010000000474974513054 ;  /* 0x3a83126f04037423 */ /* 0x000fe20000000007 */
[----:B------:R-:W1:Y:S03]  /*0170*/  FCHK P0, R0, 1000 ;  /* 0x447a000000007902 */ /* 0x000e660000000000 */
[----:B------:R-:W-:-:S04]  /*0180*/  FFMA R4, R0, R3, RZ ;  /* 0x0000000300047223 */ /* 0x000fc800000000ff */
[----:B------:R-:W-:-:S04]  /*0190*/  FFMA R7, R4, -1000, R0 ;  /* 0xc47a000004077823 */ /* 0x000fc80000000000 */
[----:B------:R-:W-:Y:S01]  /*01a0*/  FFMA R4, R3, R7, R4 ;  /* 0x0000000703047223 */ /* 0x000fe20000000004 */
[----:B01----:R-:W-:Y:S06]  /*01b0*/  @!P0 BRA `(.L_x_48) ;  /* 0x0000000000108947 */ /* 0x003fec0003800000 */
[----:B------:R-:W-:Y:S01]  /*01c0*/  IMAD.MOV.U32 R3, RZ, RZ, R0 ;  /* 0x000000ffff037224 */ /* 0x000fe200078e0000 */
[----:B------:R-:W-:-:S07]  /*01d0*/  MOV R8, 0x1f0 ;  /* 0x000001f000087802 */ /* 0x000fce0000000f00 */
[----:B-----5:R-:W-:Y:S05]  /*01e0*/  CALL.REL.NOINC `($__internal_2_$__cuda_sm3x_div_rn_noftz_f32_slowpath) ;  /* 0x0000000000c07944 */ /* 0x020fea0003c00000 */
[----:B------:R-:W-:-:S07]  /*01f0*/  IMAD.MOV.U32 R4, RZ, RZ, R0 ;  /* 0x000000ffff047224 */ /* 0x000fce00078e0000 */
.L_x_48:
[----:B------:R-:W-:Y:S05]  /*0200*/  BSYNC.RECONVERGENT B0 ;  /* 0x0000000000007941 */ /* 0x000fea0003800200 */
.L_x_47:
[----:B------:R-:W0:Y:S01]  /*0210*/  LDCU UR6, c[0x0][0x390] ;  /* 0x00007200ff0677ac */ /* 0x000e220008000800 */
[----:B------:R-:W-:Y:S01]  /*0220*/  IMAD.MOV.U32 R7, RZ, RZ, 0x3a83126f ;  /* 0x3a83126fff077424 */ /* 0x000fe200078e00ff */
[----:B------:R-:W-:Y:S01]  /*0230*/  F2I.FLOOR.NTZ R4, R4 ;  /* 0x0000000400047305 */ /* 0x000fe20000207100 */
[----:B------:R-:W-:Y:S02]  /*0240*/  BSSY.RECONVERGENT B0, `(.L_x_49) ;  /* 0x000000d000007945 */ /* 0x000fe40003800200 */
        /* <DEDUP_REMOVED lines=10> */
[----:B------:R-:W-:Y:S05]  /*02f0*/  CALL.REL.NOINC `($__internal_2_$__cuda_sm3x_div_rn_noftz_f32_slowpath) ;  /* 0x00000000007c7944 */ /* 0x000fea0003c00000 */
[----:B------:R-:W-:-:S07]  /*0300*/  MOV R7, R0 ;  /* 0x0000000000077202 */ /* 0x000fce0000000f00 */
.L_x_50:
[----:B------:R-:W-:Y:S05]  /*0310*/  BSYNC.RECONVERGENT B0 ;  /* 0x0000000000007941 */ /* 0x000fea0003800200 */
.L_x_49:
        /* <DEDUP_REMOVED lines=14> */
[----:B------:R-:W-:Y:S05]  /*0400*/  CALL.REL.NOINC `($__internal_2_$__cuda_sm3x_div_rn_noftz_f32_slowpath) ;  /* 0x0000000000387944 */ /* 0x000fea0003c00000 */
.L_x_52:
[----:B------:R-:W-:Y:S05]  /*0410*/  BSYNC.RECONVERGENT B0 ;  /* 0x0000000000007941 */ /* 0x000fea0003800200 */
.L_x_51:
[----:B------:R-:W0:Y:S01]  /*0420*/  LDC.64 R10, c[0x0][0x390] ;  /* 0x0000e400ff0a7b82 */ /* 0x000e220000000a00 */
[----:B------:R-:W0:Y:S07]  /*0430*/  F2I.FLOOR.NTZ R0, R0 ;  /* 0x0000000000007305 */ /* 0x000e2e0000207100 */
[----:B------:R-:W1:Y:S08]  /*0440*/  LDC R9, c[0x0][0x38c] ;  /* 0x0000e300ff097b82 */ /* 0x000e700000000800 */
[----:B------:R-:W2:Y:S01]  /*0450*/  LDC.64 R2, c[0x0][0x398] ;  /* 0x0000e600ff027b82 */ /* 0x000ea20000000a00 */
[----:B0-----:R-:W-:-:S02]  /*0460*/  VIADDMNMX.RELU R5, R11, 0xffffffff, R0, PT ;  /* 0xffffffff0b057846 */ /* 0x001fc40003801100 */
[----:B------:R-:W-:-:S05]  /*0470*/  VIADDMNMX.RELU R7, R10, 0xffffffff, R7, PT ;  /* 0xffffffff0a077846 */ /* 0x000fca0003801107 */
[----:B------:R-:W-:Y:S01]  /*0480*/  IMAD R5, R5, R10, R7 ;  /* 0x0000000a05057224 */ /* 0x000fe200078e0207 */
[----:B-1----:R-:W-:Y:S01]  /*0490*/  VIADDMNMX.RELU R4, R9, 0xffffffff, R4, PT ;  /* 0xffffffff09047846 */ /* 0x002fe20003801104 */
[----:B------:R-:W-:-:S04]  /*04a0*/  IMAD.MOV.U32 R7, RZ, RZ, 0x1 ;  /* 0x00000001ff077424 */ /* 0x000fc800078e00ff */
[----:B------:R-:W-:-:S04]  /*04b0*/  IMAD R5, R5, R9, R4 ;  /* 0x0000000905057224 */ /* 0x000fc800078e0204 */
[----:B--2---:R-:W-:-:S05]  /*04c0*/  IMAD.WIDE R2, R5, 0x4, R2 ;  /* 0x0000000405027825 */ /* 0x004fca00078e0202 */
[----:B------:R-:W-:Y:S01]  /*04d0*/  REDG.E.ADD.STRONG.GPU desc[UR4][R2.64], R7 ;  /* 0x000000070200798e */ /* 0x000fe2000c12e104 */
[----:B------:R-:W-:Y:S05]  /*04e0*/  EXIT ;  /* 0x000000000000794d */ /* 0x000fea0003800000 */
        .weak           $__internal_2_$__cuda_sm3x_div_rn_noftz_f32_slowpath
        .type           $__internal_2_$__cuda_sm3x_div_rn_noftz_f32_slowpath,@function
        .size           $__internal_2_$__cuda_sm3x_div_rn_noftz_f32_slowpath,(.L_x_67 - $__internal_2_$__cuda_sm3x_div_rn_noftz_f32_slowpath)
$__internal_2_$__cuda_sm3x_div_rn_noftz_f32_slowpath:
[----:B------:R-:W-:Y:S01]  /*04f0*/  SHF.R.U32.HI R9, RZ, 0x17, R2 ;  /* 0x00000017ff097819 */ /* 0x000fe20000011602 */
[----:B------:R-:W-:Y:S01]  /*0500*/  BSSY.RECONVERGENT B1, `(.L_x_53) ;  /* 0x0000064000017945 */ /* 0x000fe20003800200 */
[----:B------:R-:W-:Y:S01]  /*0510*/  SHF.R.U32.HI R0, RZ, 0x17, R3 ;  /* 0x00000017ff007819 */ /* 0x000fe20000011603 */
[----:B------:R-:W-:Y:S01]  /*0520*/  HFMA2 R12, -RZ, RZ, 4.4765625, 0 ;  /* 0x447a0000ff0c7431 */ /* 0x000fe200000001ff */
        /* <DEDUP_REMOVED lines=32> */
.L_x_54:
        /* <DEDUP_REMOVED lines=47> */
[----:B------:R-:W-:-:S04]  /*0a20*/  LOP3.LUT R3, R3, R10, RZ, 0xc0, !PT ;  /* 0x0000000a03037212 */ /* 0x000fc800078ec0ff */
[----:B------:R-:W-:-:S04]  /*0a30*/  IADD3 R3, PT, PT, R12, R3, RZ ;  /* 0x000000030c037210 */ /* 0x000fc80007ffe0ff */
[----:B------:R-:W-:Y:S01]  /*0a40*/  LOP3.LUT R0, R3, R0, RZ, 0xfc, !PT ;  /* 0x0000000003007212 */ /* 0x000fe200078efcff */
[----:B------:R-:W-:Y:S06]  /*0a50*/  BRA `(.L_x_62) ;  /* 0x0000000000107947 */ /* 0x000fec0003800000 */
.L_x_61:
[----:B------:R-:W-:-:S04]  /*0a60*/  LOP3.LUT R0, R0, 0x80000000, RZ, 0xc0, !PT ;  /* 0x8000000000007812 */ /* 0x000fc800078ec0ff */
[----:B------:R-:W-:Y:S01]  /*0a70*/  LOP3.LUT R0, R0, 0x7f800000, RZ, 0xfc, !PT ;  /* 0x7f80000000007812 */ /* 0x000fe200078efcff */
[----:B------:R-:W-:Y:S06]  /*0a80*/  BRA `(.L_x_62) ;  /* 0x0000000000047947 */ /* 0x000fec0003800000 */
.L_x_60:
[----:B------:R-:W-:-:S07]  /*0a90*/  IMAD R0, R10, 0x800000, R0 ;  /* 0x008000000a007824 */ /* 0x000fce00078e0200 */
.L_x_62:
[----:B------:R-:W-:Y:S05]  /*0aa0*/  BSYNC.RECONVERGENT B2 ;  /* 0x0000000000027941 */ /* 0x000fea0003800200 */
.L_x_59:
[----:B------:R-:W-:Y:S05]  /*0ab0*/  BRA `(.L_x_63) ;  /* 0x0000000000207947 */ /* 0x000fea0003800000 */
.L_x_58:
[----:B------:R-:W-:-:S04]  /*0ac0*/  LOP3.LUT R0, R12, 0x80000000, R3, 0x48, !PT ;  /* 0x800000000c007812 */ /* 0x000fc800078e4803 */
[----:B------:R-:W-:Y:S01]  /*0ad0*/  LOP3.LUT R0, R0, 0x7f800000, RZ, 0xfc, !PT ;  /* 0x7f80000000007812 */ /* 0x000fe200078efcff */
[----:B------:R-:W-:Y:S06]  /*0ae0*/  BRA `(.L_x_63) ;  /* 0x0000000000147947 */ /* 0x000fec0003800000 */
.L_x_57:
[----:B------:R-:W-:Y:S01]  /*0af0*/  LOP3.LUT R0, R12, 0x80000000, R3, 0x48, !PT ;  /* 0x800000000c007812 */ /* 0x000fe200078e4803 */
[----:B------:R-:W-:Y:S06]  /*0b00*/  BRA `(.L_x_63) ;  /* 0x00000000000c7947 */ /* 0x000fec0003800000 */
.L_x_56:
[----:B------:R-:W0:Y:S01]  /*0b10*/  MUFU.RSQ R0, -QNAN ;  /* 0xffc0000000007908 */ /* 0x000e220000001400 */
[----:B------:R-:W-:Y:S05]  /*0b20*/  BRA `(.L_x_63) ;  /* 0x0000000000047947 */ /* 0x000fea0003800000 */
.L_x_55:
[----:B------:R-:W-:-:S07]  /*0b30*/  FADD.FTZ R0, R3, R0 ;  /* 0x0000000003007221 */ /* 0x000fce0000010000 */
.L_x_63:
[----:B------:R-:W-:Y:S05]  /*0b40*/  BSYNC.RECONVERGENT B1 ;  /* 0x0000000000017941 */ /* 0x000fea0003800200 */
.L_x_53:
[----:B------:R-:W-:-:S04]  /*0b50*/  IMAD.MOV.U32 R9, RZ, RZ, 0x0 ;  /* 0x00000000ff097424 */ /* 0x000fc800078e00ff */
[----:B0-----:R-:W-:Y:S05]  /*0b60*/  RET.REL.NODEC R8 `(_Z5countPKfiiiiPi) ;  /* 0xfffffff408247950 */ /* 0x001fea0003c3ffff */
.L_x_64:
        /* <DEDUP_REMOVED lines=9> */
.L_x_67:


//--------------------- .nv.shared._Z8knearestiiiiPKiS0_PKfiS0_S2_Pj --------------------------
	.section	.nv.shared._Z8knearestiiiiPKiS0_PKfiS0_S2_Pj,"aw",@nobits
	.sectionflags	@""
	.align	4
.nv.shared._Z8knearestiiiiPKiS0_PKfiS0_S2_Pj:
	.zero		19456


//--------------------- .nv.shared.reserved.0     --------------------------
	.section	.nv.shared.reserved.0,"aw",@nobits
	.weak		__nv_reservedSMEM_offset_0_alias
	.size		__nv_reservedSMEM_offset_0_alias, 0, 64
	.other		__nv_reservedSMEM_offset_0_alias,@"STO_CUDA_RESERVED_SHARED STV_DEFAULT"
__nv_reservedSMEM_offset_0_alias:
	.zero		0
	.zero		64


//--------------------- .nv.constant0._Z8knearestiiiiPKiS0_PKfiS0_S2_Pj --------------------------
	.section	.nv.constant0._Z8knearestiiiiPKiS0_PKfiS0_S2_Pj,"a",@progbits
	.sectionflags	@""
	.align	4
.nv.constant0._Z8knearestiiiiPKiS0_PKfiS0_S2_Pj:
	.zero		968


//--------------------- .nv.constant0._Z5storePKfiiiiPKiPiiPf --------------------------
	.section	.nv.constant0._Z5storePKfiiiiPKiPiiPf,"a",@progbits
	.sectionflags	@""
	.align	4
.nv.constant0._Z5storePKfiiiiPKiPiiPf:
	.zero		952


//--------------------- .nv.constant0._Z7reserveiiiPKiPiS1_ --------------------------
	.section	.nv.constant0._Z7reserveiiiPKiPiS1_,"a",@progbits
	.sectionflags	@""
	.align	4
.nv.constant0._Z7reserveiiiPKiPiS1_:
	.zero		936


//--------------------- .nv.constant0._Z5countPKfiiiiPi --------------------------
	.section	.nv.constant0._Z5countPKfiiiiPi,"a",@progbits
	.sectionflags	@""
	.align	4
.nv.constant0._Z5countPKfiiiiPi:
	.zero		928


//--------------------- SYMBOLS --------------------------

	.type		.nv.reservedSmem.offset0,@object
	.size		.nv.reservedSmem.offset0,0x4
	.type		.nv.reservedSmem.cap,@object
	.size		.nv.reservedSmem.cap,0x4
